// auto-generated by cutlass_sweep.fmha — config: {"arch": "sm_90", "direction": "fwd", "dtype": "bf16", "head_dim": 96, "mask": "causal", "schedule": "pingpong", "tile_kv": 64, "tile_q": 128}
#include "cutlass/cutlass.h"
#include "cute/tensor.hpp"
#include "cutlass/device_kernel.h"
#include "cutlass/kernel_hardware_info.h"
#include "88_hopper_fmha/collective/fmha_fusion.hpp"
#include "88_hopper_fmha/kernel/fmha_kernel_builder.hpp"

using namespace cute;
using Element = cutlass::bfloat16_t;
using TileShape = Shape<_128, _64, _96>;
using StrideQ = cute::tuple<int, _1, cute::tuple<int, int>>;
using StrideK = cute::tuple<int, _1, cute::tuple<int, int>>;
using StrideV = cute::tuple<int, cute::_1, cute::tuple<int, int>>;

using Kernel = typename cutlass::fmha::kernel::FmhaBuilder<
    Element, float, float,
    TileShape, StrideQ, StrideK, StrideV,
    cutlass::fmha::collective::CausalFusion,
    cutlass::gemm::KernelTmaWarpSpecializedPingpong
  >::Kernel;

auto* _anchor = &cutlass::device_kernel<Kernel>;


// ===== COMPILED SASS (sm_90a) =====

	.target	sm_90a

	.elftype	@"ET_EXEC"


//--------------------- .note.nv.tkinfo           --------------------------
	.section	.note.nv.tkinfo,"",@"SHT_NOTE"
	.sectionflags	@"SHF_NOTE_NV_TKINFO"
	.tkinfo
        /*0018*/ 	.word	0x00000002
        /*0030*/ 	.string	""
        /*0030*/ 	.string	"ptxas"
        /*0030*/ 	.string	"Cuda compilation tools, release 13.0, V13.0.88"
        /*0030*/ 	.string	"Build cuda_13.0.r13.0/compiler.36424714_0"
        /*0030*/ 	.string	"-arch sm_90a -m 64 "



//--------------------- .note.nv.cuinfo           --------------------------
	.section	.note.nv.cuinfo,"",@"SHT_NOTE"
	.sectionflags	@"SHF_NOTE_NV_CUINFO"
        /*0018*/ 	.short	0x0002
        /*001a*/ 	.short	0x005a
        /*001c*/ 	.short	0x0082
	.zero		2


//--------------------- .nv.info                  --------------------------
	.section	.nv.info,"",@"SHT_CUDA_INFO"
	.align	4


	//----- nvinfo : EIATTR_REGCOUNT
	.align		4
        /*0000*/ 	.byte	0x04, 0x2f
        /*0002*/ 	.short	(.L_16 - .L_15)
	.align		4
.L_15:
        /*0004*/ 	.word	index@(_ZN7cutlass13device_kernelINS_4fmha6kernel28FmhaKernelTmaWarpSpecializedINS1_10collective30FmhaMainloopTmaWarpSpecializedINS_10bfloat16_tEffN4cute5tupleIJNS7_1CILi128EEENS9_ILi64EEENS9_ILi96EEEEEENS8_IJiNS9_ILi1EEENS8_IJiiEEEEEESG_SG_NS4_12CausalFusionEJNS2_6OptionILNS2_3TagE0ENS9_ILb1EEEEENSI_ILSJ_2ESK_EEEEENS4_15FmhaFwdEpilogueIS6_fNS8_IJSB_SC_SB_EEEEENS2_23PersistentTileSchedulerEJSL_SM_EEEEEvNT_6ParamsE)
        /*0008*/ 	.word	0x000000a8


	//----- nvinfo : EIATTR_FRAME_SIZE
	.align		4
.L_16:
        /*000c*/ 	.byte	0x04, 0x11
        /*000e*/ 	.short	(.L_18 - .L_17)
	.align		4
.L_17:
        /*0010*/ 	.word	index@($__internal_0_$__cuda_sm20_rcp_rn_f32_slowpath)
        /*0014*/ 	.word	0x00000000


	//----- nvinfo : EIATTR_FRAME_SIZE
	.align		4
.L_18:
        /*0018*/ 	.byte	0x04, 0x11
        /*001a*/ 	.short	(.L_20 - .L_19)
	.align		4
.L_19:
        /*001c*/ 	.word	index@(_ZN7cutlass13device_kernelINS_4fmha6kernel28FmhaKernelTmaWarpSpecializedINS1_10collective30FmhaMainloopTmaWarpSpecializedINS_10bfloat16_tEffN4cute5tupleIJNS7_1CILi128EEENS9_ILi64EEENS9_ILi96EEEEEENS8_IJiNS9_ILi1EEENS8_IJiiEEEEEESG_SG_NS4_12CausalFusionEJNS2_6OptionILNS2_3TagE0ENS9_ILb1EEEEENSI_ILSJ_2ESK_EEEEENS4_15FmhaFwdEpilogueIS6_fNS8_IJSB_SC_SB_EEEEENS2_23PersistentTileSchedulerEJSL_SM_EEEEEvNT_6ParamsE)
        /*0020*/ 	.word	0x00000000


	//----- nvinfo : EIATTR_MIN_STACK_SIZE
	.align		4
.L_20:
        /*0024*/ 	.byte	0x04, 0x12
        /*0026*/ 	.short	(.L_22 - .L_21)
	.align		4
.L_21:
        /*0028*/ 	.word	index@(_ZN7cutlass13device_kernelINS_4fmha6kernel28FmhaKernelTmaWarpSpecializedINS1_10collective30FmhaMainloopTmaWarpSpecializedINS_10bfloat16_tEffN4cute5tupleIJNS7_1CILi128EEENS9_ILi64EEENS9_ILi96EEEEEENS8_IJiNS9_ILi1EEENS8_IJiiEEEEEESG_SG_NS4_12CausalFusionEJNS2_6OptionILNS2_3TagE0ENS9_ILb1EEEEENSI_ILSJ_2ESK_EEEEENS4_15FmhaFwdEpilogueIS6_fNS8_IJSB_SC_SB_EEEEENS2_23PersistentTileSchedulerEJSL_SM_EEEEEvNT_6ParamsE)
        /*002c*/ 	.word	0x00000000
.L_22:


//--------------------- .nv.compat                --------------------------
	.section	.nv.compat,"",@"SHT_CUDA_COMPAT_INFO"
	.align	4
        /*0000*/ 	.byte	0x02, 0x09, 0x01, 0x00, 0x02, 0x02, 0x04, 0x00, 0x02, 0x05, 0x05, 0x00, 0x03, 0x07, 0x01, 0x01
        /*0010*/ 	.byte	0x02, 0x03, 0x01, 0x00, 0x02, 0x06, 0x01, 0x00, 0x04, 0x0b, 0x08, 0x00, 0x00, 0x00, 0x00, 0x00
        /*0020*/ 	.byte	0x00, 0x00, 0x00, 0x00


//--------------------- .nv.info._ZN7cutlass13device_kernelINS_4fmha6kernel28FmhaKernelTmaWarpSpecializedINS1_10collective30FmhaMainloopTmaWarpSpecializedINS_10bfloat16_tEffN4cute5tupleIJNS7_1CILi128EEENS9_ILi64EEENS9_ILi96EEEEEENS8_IJiNS9_ILi1EEENS8_IJiiEEEEEESG_SG_NS4_12CausalFusionEJNS2_6OptionILNS2_3TagE0ENS9_ILb1EEEEENSI_ILSJ_2ESK_EEEEENS4_15FmhaFwdEpilogueIS6_fNS8_IJSB_SC_SB_EEEEENS2_23PersistentTileSchedulerEJSL_SM_EEEEEvNT_6ParamsE --------------------------
	.section	.nv.info._ZN7cutlass13device_kernelINS_4fmha6kernel28FmhaKernelTmaWarpSpecializedINS1_10collective30FmhaMainloopTmaWarpSpecializedINS_10bfloat16_tEffN4cute5tupleIJNS7_1CILi128EEENS9_ILi64EEENS9_ILi96EEEEEENS8_IJiNS9_ILi1EEENS8_IJiiEEEEEESG_SG_NS4_12CausalFusionEJNS2_6OptionILNS2_3TagE0ENS9_ILb1EEEEENSI_ILSJ_2ESK_EEEEENS4_15FmhaFwdEpilogueIS6_fNS8_IJSB_SC_SB_EEEEENS2_23PersistentTileSchedulerEJSL_SM_EEEEEvNT_6ParamsE,"",@"SHT_CUDA_INFO"
	.sectionflags	@""
	.align	4


	//----- nvinfo : EIATTR_CUDA_API_VERSION
	.align		4
        /*0000*/ 	.byte	0x04, 0x37
        /*0002*/ 	.short	(.L_24 - .L_23)
.L_23:
        /*0004*/ 	.word	0x00000082


	//----- nvinfo : EIATTR_KPARAM_INFO
	.align		4
.L_24:
        /*0008*/ 	.byte	0x04, 0x17
        /*000a*/ 	.short	(.L_26 - .L_25)
.L_25:
        /*000c*/ 	.word	0x00000000
        /*0010*/ 	.short	0x0000
        /*0012*/ 	.short	0x0070
        /*0014*/ 	.byte	0x00, 0xf0, 0x01, 0x20


	//----- nvinfo : EIATTR_SPARSE_MMA_MASK
	.align		4
.L_26:
        /*0018*/ 	.byte	0x03, 0x50
        /*001a*/ 	.short	0x0000


	//----- nvinfo : EIATTR_MAXREG_COUNT
	.align		4
        /*001c*/ 	.byte	0x03, 0x1b
        /*001e*/ 	.short	0x00a8


	//----- nvinfo : EIATTR_NUM_BARRIERS
	.align		4
        /*0020*/ 	.byte	0x02, 0x4c
        /*0022*/ 	.byte	0x02
	.zero		1


	//----- nvinfo : EIATTR_EXTERNS
	.align		4
        /*0024*/ 	.byte	0x04, 0x0f
        /*0026*/ 	.short	(.L_28 - .L_27)


	//   ....[0]....
	.align		4
.L_27:
        /*0028*/ 	.word	index@(__assertfail)


	//----- nvinfo : EIATTR_MERCURY_ISA_VERSION
	.align		4
.L_28:
        /*002c*/ 	.byte	0x03, 0x5f
        /*002e*/ 	.short	0x0101


	//----- nvinfo : EIATTR_INT_WARP_WIDE_INSTR_OFFSETS
	.align		4
        /*0030*/ 	.byte	0x04, 0x31
        /*0032*/ 	.short	(.L_30 - .L_29)


	//   ....[0]....
.L_29:
        /*0034*/ 	.word	0x00000760


	//   ....[1]....
        /*0038*/ 	.word	0x00000770


	//   ....[2]....
        /*003c*/ 	.word	0x00000780


	//   ....[3]....
        /*0040*/ 	.word	0x00000790


	//   ....[4]....
        /*0044*/ 	.word	0x00000800


	//   ....[5]....
        /*0048*/ 	.word	0x000009c0


	//   ....[6]....
        /*004c*/ 	.word	0x00000a70


	//----- nvinfo : EIATTR_COOP_GROUP_MASK_REGIDS
	.align		4
.L_30:
        /*0050*/ 	.byte	0x04, 0x29
        /*0052*/ 	.short	(.L_32 - .L_31)


	//   ....[0]....
.L_31:
        /*0054*/ 	.word	0xffffffff


	//   ....[1]....
        /*0058*/ 	.word	0xffffffff


	//   ....[2]....
        /*005c*/ 	.word	0xffffffff


	//   ....[3]....
        /*0060*/ 	.word	0xffffffff


	//   ....[4]....
        /*0064*/ 	.word	0xffffffff


	//   ....[5]....
        /*0068*/ 	.word	0xffffffff


	//   ....[6]....
        /*006c*/ 	.word	0xffffffff


	//   ....[7]....
        /*0070*/ 	.word	0xffffffff


	//   ....[8]....
        /*0074*/ 	.word	0xffffffff


	//   ....[9]....
        /*0078*/ 	.word	0xffffffff


	//   ....[10]....
        /*007c*/ 	.word	0xffffffff


	//   ....[11]....
        /*0080*/ 	.word	0xffffffff


	//   ....[12]....
        /*0084*/ 	.word	0xffffffff


	//   ....[13]....
        /*0088*/ 	.word	0xffffffff


	//   ....[14]....
        /*008c*/ 	.word	0xffffffff


	//   ....[15]....
        /*0090*/ 	.word	0xffffffff


	//   ....[16]....
        /*0094*/ 	.word	0xffffffff


	//   ....[17]....
        /*0098*/ 	.word	0xffffffff


	//   ....[18]....
        /*009c*/ 	.word	0xffffffff


	//   ....[19]....
        /*00a0*/ 	.word	0xffffffff


	//   ....[20]....
        /*00a4*/ 	.word	0xffffffff


	//   ....[21]....
        /*00a8*/ 	.word	0xffffffff


	//----- nvinfo : EIATTR_COOP_GROUP_INSTR_OFFSETS
	.align		4
.L_32:
        /*00ac*/ 	.byte	0x04, 0x28
        /*00ae*/ 	.short	(.L_34 - .L_33)


	//   ....[0]....
.L_33:
        /*00b0*/ 	.word	0x00000070


	//   ....[1]....
        /*00b4*/ 	.word	0x000000a0


	//   ....[2]....
        /*00b8*/ 	.word	0x000001d0


	//   ....[3]....
        /*00bc*/ 	.word	0x000003e0


	//   ....[4]....
        /*00c0*/ 	.word	0x000005a0


	//   ....[5]....
        /*00c4*/ 	.word	0x00000700


	//   ....[6]....
        /*00c8*/ 	.word	0x00001c70


	//   ....[7]....
        /*00cc*/ 	.word	0x00001d30


	//   ....[8]....
        /*00d0*/ 	.word	0x00001db0


	//   ....[9]....
        /*00d4*/ 	.word	0x00001f10


	//   ....[10]....
        /*00d8*/ 	.word	0x00003310


	//   ....[11]....
        /*00dc*/ 	.word	0x00003330


	//   ....[12]....
        /*00e0*/ 	.word	0x000035b0


	//   ....[13]....
        /*00e4*/ 	.word	0x000036b0


	//   ....[14]....
        /*00e8*/ 	.word	0x00005060


	//   ....[15]....
        /*00ec*/ 	.word	0x00005160


	//   ....[16]....
        /*00f0*/ 	.word	0x000055a0


	//   ....[17]....
        /*00f4*/ 	.word	0x00005690


	//   ....[18]....
        /*00f8*/ 	.word	0x00006a00


	//   ....[19]....
        /*00fc*/ 	.word	0x00006a40


	//   ....[20]....
        /*0100*/ 	.word	0x00006a70


	//   ....[21]....
        /*0104*/ 	.word	0x00006a90


	//----- nvinfo : EIATTR_REG_RECONFIG
	.align		4
.L_34:
        /*0108*/ 	.byte	0x01, 0x54
	.zero		2


	//----- nvinfo : EIATTR_SYSCALL_OFFSETS
	.align		4
        /*010c*/ 	.byte	0x04, 0x46
        /*010e*/ 	.short	(.L_36 - .L_35)


	//   ....[0]....
.L_35:
        /*0110*/ 	.word	0x000075d0


	//   ....[1]....
        /*0114*/ 	.word	0x00007730


	//----- nvinfo : EIATTR_MBARRIER_INSTR_OFFSETS
	.align		4
.L_36:
        /*0118*/ 	.byte	0x04, 0x39
        /*011a*/ 	.short	(.L_38 - .L_37)


	//   ....[0]....
.L_37:
        /*011c*/ 	.word	0x00000390
        /*0120*/ 	.word	0x000000ff
        /*0124*/ 	.word	0x00019450
        /*0128*/ 	.short	0x0100
        /*012a*/ 	.byte	0x08
	.zero		1


	//   ....[1]....
        /*012c*/ 	.word	0x000003a0
        /*0130*/ 	.word	0x000000ff
        /*0134*/ 	.word	0x00019460
        /*0138*/ 	.short	0x0100
        /*013a*/ 	.byte	0x08
	.zero		1


	//   ....[2]....
        /*013c*/ 	.word	0x000003b0
        /*0140*/ 	.word	0x000000ff
        /*0144*/ 	.word	0x00019458
        /*0148*/ 	.short	0x0100
        /*014a*/ 	.byte	0x08
	.zero		1


	//   ....[3]....
        /*014c*/ 	.word	0x000003c0
        /*0150*/ 	.word	0x000000ff
        /*0154*/ 	.word	0x00019468
        /*0158*/ 	.short	0x0100
        /*015a*/ 	.byte	0x08
	.zero		1


	//   ....[4]....
        /*015c*/ 	.word	0x000004f0
        /*0160*/ 	.word	0x000000ff
        /*0164*/ 	.word	0x00019400
        /*0168*/ 	.short	0x0100
        /*016a*/ 	.byte	0x08
	.zero		1


	//   ....[5]....
        /*016c*/ 	.word	0x00000500
        /*0170*/ 	.word	0x000000ff
        /*0174*/ 	.word	0x00019428
        /*0178*/ 	.short	0x0100
        /*017a*/ 	.byte	0x08
	.zero		1


	//   ....[6]....
        /*017c*/ 	.word	0x00000510
        /*0180*/ 	.word	0x000000ff
        /*0184*/ 	.word	0x00019408
        /*0188*/ 	.short	0x0100
        /*018a*/ 	.byte	0x08
	.zero		1


	//   ....[7]....
        /*018c*/ 	.word	0x00000520
        /*0190*/ 	.word	0x000000ff
        /*0194*/ 	.word	0x00019430
        /*0198*/ 	.short	0x0100
        /*019a*/ 	.byte	0x08
	.zero		1


	//   ....[8]....
        /*019c*/ 	.word	0x00000530
        /*01a0*/ 	.word	0x000000ff
        /*01a4*/ 	.word	0x00019410
        /*01a8*/ 	.short	0x0100
        /*01aa*/ 	.byte	0x08
	.zero		1


	//   ....[9]....
        /*01ac*/ 	.word	0x00000540
        /*01b0*/ 	.word	0x000000ff
        /*01b4*/ 	.word	0x00019438
        /*01b8*/ 	.short	0x0100
        /*01ba*/ 	.byte	0x08
	.zero		1


	//   ....[10]....
        /*01bc*/ 	.word	0x00000550
        /*01c0*/ 	.word	0x000000ff
        /*01c4*/ 	.word	0x00019418
        /*01c8*/ 	.short	0x0100
        /*01ca*/ 	.byte	0x08
	.zero		1


	//   ....[11]....
        /*01cc*/ 	.word	0x00000560
        /*01d0*/ 	.word	0x000000ff
        /*01d4*/ 	.word	0x00019440
        /*01d8*/ 	.short	0x0100
        /*01da*/ 	.byte	0x08
	.zero		1


	//   ....[12]....
        /*01dc*/ 	.word	0x00000570
        /*01e0*/ 	.word	0x000000ff
        /*01e4*/ 	.word	0x00019420
        /*01e8*/ 	.short	0x0100
        /*01ea*/ 	.byte	0x08
	.zero		1


	//   ....[13]....
        /*01ec*/ 	.word	0x00000580
        /*01f0*/ 	.word	0x000000ff
        /*01f4*/ 	.word	0x00019448
        /*01f8*/ 	.short	0x0100
        /*01fa*/ 	.byte	0x08
	.zero		1


	//   ....[14]....
        /*01fc*/ 	.word	0x000006b0
        /*0200*/ 	.word	0x000000ff
        /*0204*/ 	.word	0x00019470
        /*0208*/ 	.short	0x0100
        /*020a*/ 	.byte	0x08
	.zero		1


	//   ....[15]....
        /*020c*/ 	.word	0x000006c0
        /*0210*/ 	.word	0x000000ff
        /*0214*/ 	.word	0x00019480
        /*0218*/ 	.short	0x0100
        /*021a*/ 	.byte	0x08
	.zero		1


	//   ....[16]....
        /*021c*/ 	.word	0x000006d0
        /*0220*/ 	.word	0x000000ff
        /*0224*/ 	.word	0x00019478
        /*0228*/ 	.short	0x0100
        /*022a*/ 	.byte	0x08
	.zero		1


	//   ....[17]....
        /*022c*/ 	.word	0x000006e0
        /*0230*/ 	.word	0x000000ff
        /*0234*/ 	.word	0x00019488
        /*0238*/ 	.short	0x0100
        /*023a*/ 	.byte	0x08
	.zero		1


	//   ....[18]....
        /*023c*/ 	.word	0x00000820
        /*0240*/ 	.word	0x000000ff
        /*0244*/ 	.word	0x00019490
        /*0248*/ 	.short	0x0100
        /*024a*/ 	.byte	0x06
	.zero		1


	//   ....[19]....
        /*024c*/ 	.word	0x00000830
        /*0250*/ 	.word	0x000000ff
        /*0254*/ 	.word	0x00019498
        /*0258*/ 	.short	0x0100
        /*025a*/ 	.byte	0x06
	.zero		1


	//   ....[20]....
        /*025c*/ 	.word	0x00000840
        /*0260*/ 	.word	0x000000ff
        /*0264*/ 	.word	0x000194a0
        /*0268*/ 	.short	0x0100
        /*026a*/ 	.byte	0x06
	.zero		1


	//   ....[21]....
        /*026c*/ 	.word	0x00000850
        /*0270*/ 	.word	0x000000ff
        /*0274*/ 	.word	0x000194a8
        /*0278*/ 	.short	0x0100
        /*027a*/ 	.byte	0x06
	.zero		1


	//   ....[22]....
        /*027c*/ 	.word	0x00000950
        /*0280*/ 	.word	0x000000ff
        /*0284*/ 	.word	0x000194c0
        /*0288*/ 	.short	0x0100
        /*028a*/ 	.byte	0x08
	.zero		1


	//   ....[23]....
        /*028c*/ 	.word	0x00000960
        /*0290*/ 	.word	0x000000ff
        /*0294*/ 	.word	0x000194d8
        /*0298*/ 	.short	0x0100
        /*029a*/ 	.byte	0x08
	.zero		1


	//   ....[24]....
        /*029c*/ 	.word	0x00000970
        /*02a0*/ 	.word	0x000000ff
        /*02a4*/ 	.word	0x000194c8
        /*02a8*/ 	.short	0x0100
        /*02aa*/ 	.byte	0x08
	.zero		1


	//   ....[25]....
        /*02ac*/ 	.word	0x00000980
        /*02b0*/ 	.word	0x000000ff
        /*02b4*/ 	.word	0x000194e0
        /*02b8*/ 	.short	0x0100
        /*02ba*/ 	.byte	0x08
	.zero		1


	//   ....[26]....
        /*02bc*/ 	.word	0x00000990
        /*02c0*/ 	.word	0x000000ff
        /*02c4*/ 	.word	0x000194d0
        /*02c8*/ 	.short	0x0100
        /*02ca*/ 	.byte	0x08
	.zero		1


	//   ....[27]....
        /*02cc*/ 	.word	0x000009a0
        /*02d0*/ 	.word	0x000000ff
        /*02d4*/ 	.word	0x000194e8
        /*02d8*/ 	.short	0x0100
        /*02da*/ 	.byte	0x08
	.zero		1


	//   ....[28]....
        /*02dc*/ 	.word	0x00000aa0
        /*02e0*/ 	.word	0x000000ff
        /*02e4*/ 	.word	0x000194b0
        /*02e8*/ 	.short	0x0100
        /*02ea*/ 	.byte	0x06
	.zero		1


	//   ....[29]....
        /*02ec*/ 	.word	0x000013c0
        /*02f0*/ 	.word	0x000000ff
        /*02f4*/ 	.word	0x00019450
        /*02f8*/ 	.short	0x010a
        /*02fa*/ 	.byte	0x04
	.zero		1


	//   ....[30]....
        /*02fc*/ 	.word	0x00001470
        /*0300*/ 	.word	0x000000ff
        /*0304*/ 	.word	0x00019400
        /*0308*/ 	.short	0x010a
        /*030a*/ 	.byte	0x1f
	.zero		1


	//   ....[31]....
        /*030c*/ 	.word	0x00001490
        /*0310*/ 	.word	0x000000ff
        /*0314*/ 	.word	0xfffffff8
        /*0318*/ 	.short	0x010a
        /*031a*/ 	.byte	0x1c
	.zero		1


	//   ....[32]....
        /*031c*/ 	.word	0x000027c0
        /*0320*/ 	.word	0x00000015
        /*0324*/ 	.word	0x00000000
        /*0328*/ 	.short	0x0101
        /*032a*/ 	.byte	0x1e
	.zero		1


	//   ....[33]....
        /*032c*/ 	.word	0x00002bf0
        /*0330*/ 	.word	0x000000ff
        /*0334*/ 	.word	0x00019400
        /*0338*/ 	.short	0x010a
        /*033a*/ 	.byte	0x06
	.zero		1


	//   ....[34]....
        /*033c*/ 	.word	0x00002dd0
        /*0340*/ 	.word	0x000000ff
        /*0344*/ 	.word	0x00000000
        /*0348*/ 	.short	0x0101
        /*034a*/ 	.byte	0x1f
	.zero		1


	//   ....[35]....
        /*034c*/ 	.word	0x00002f20
        /*0350*/ 	.word	0x000000ff
        /*0354*/ 	.word	0x00019400
        /*0358*/ 	.short	0x010a
        /*035a*/ 	.byte	0x06
	.zero		1


	//   ....[36]....
        /*035c*/ 	.word	0x000041a0
        /*0360*/ 	.word	0x000000ff
        /*0364*/ 	.word	0x00019400
        /*0368*/ 	.short	0x010a
        /*036a*/ 	.byte	0x06
	.zero		1


	//   ....[37]....
        /*036c*/ 	.word	0x00004580
        /*0370*/ 	.word	0x000000ff
        /*0374*/ 	.word	0x00019400
        /*0378*/ 	.short	0x010a
        /*037a*/ 	.byte	0x06
	.zero		1


	//   ....[38]....
        /*037c*/ 	.word	0x00004750
        /*0380*/ 	.word	0x000000ff
        /*0384*/ 	.word	0x00000000
        /*0388*/ 	.short	0x0101
        /*038a*/ 	.byte	0x06
	.zero		1


	//   ....[39]....
        /*038c*/ 	.word	0x00004800
        /*0390*/ 	.word	0x000000ff
        /*0394*/ 	.word	0x00000000
        /*0398*/ 	.short	0x0101
        /*039a*/ 	.byte	0x06
	.zero		1


	//   ....[40]....
        /*039c*/ 	.word	0x000049b0
        /*03a0*/ 	.word	0x000000ff
        /*03a4*/ 	.word	0x00019400
        /*03a8*/ 	.short	0x010a
        /*03aa*/ 	.byte	0x06
	.zero		1


	//   ....[41]....
        /*03ac*/ 	.word	0x000060e0
        /*03b0*/ 	.word	0x000000ff
        /*03b4*/ 	.word	0x00019400
        /*03b8*/ 	.short	0x010a
        /*03ba*/ 	.byte	0x06
	.zero		1


	//   ....[42]....
        /*03bc*/ 	.word	0x00006520
        /*03c0*/ 	.word	0x000000ff
        /*03c4*/ 	.word	0x00019400
        /*03c8*/ 	.short	0x010a
        /*03ca*/ 	.byte	0x06
	.zero		1


	//   ....[43]....
        /*03cc*/ 	.word	0x000066f0
        /*03d0*/ 	.word	0x000000ff
        /*03d4*/ 	.word	0x00000000
        /*03d8*/ 	.short	0x0101
        /*03da*/ 	.byte	0x06
	.zero		1


	//   ....[44]....
        /*03dc*/ 	.word	0x000067a0
        /*03e0*/ 	.word	0x000000ff
        /*03e4*/ 	.word	0x00000000
        /*03e8*/ 	.short	0x0101
        /*03ea*/ 	.byte	0x06
	.zero		1


	//   ....[45]....
        /*03ec*/ 	.word	0x00006950
        /*03f0*/ 	.word	0x000000ff
        /*03f4*/ 	.word	0x00000000
        /*03f8*/ 	.short	0x0101
        /*03fa*/ 	.byte	0x04
	.zero		1


	//   ....[46]....
        /*03fc*/ 	.word	0x000069d0
        /*0400*/ 	.word	0x000000ff
        /*0404*/ 	.word	0x00000000
        /*0408*/ 	.short	0x0101
        /*040a*/ 	.byte	0x1e
	.zero		1


	//   ....[47]....
        /*040c*/ 	.word	0x00006fd0
        /*0410*/ 	.word	0x000000ff
        /*0414*/ 	.word	0x00000008
        /*0418*/ 	.short	0x010a
        /*041a*/ 	.byte	0x1c
	.zero		1


	//   ....[48]....
        /*041c*/ 	.word	0x00008300
        /*0420*/ 	.word	0x00000000
        /*0424*/ 	.word	0x00019490
        /*0428*/ 	.short	0x0101
        /*042a*/ 	.byte	0x27
	.zero		1


	//   ....[49]....
        /*042c*/ 	.word	0x000086c0
        /*0430*/ 	.word	0x00000007
        /*0434*/ 	.word	0x00019460
        /*0438*/ 	.short	0x010a
        /*043a*/ 	.byte	0x3f
	.zero		1


	//   ....[50]....
        /*043c*/ 	.word	0x000089e0
        /*0440*/ 	.word	0x00000007
        /*0444*/ 	.word	0x000194b0
        /*0448*/ 	.short	0x0101
        /*044a*/ 	.byte	0x3f
	.zero		1


	//   ....[51]....
        /*044c*/ 	.word	0x000089f0
        /*0450*/ 	.word	0x00000007
        /*0454*/ 	.word	0x000194b0
        /*0458*/ 	.short	0x010a
        /*045a*/ 	.byte	0x3f
	.zero		1


	//   ....[52]....
        /*045c*/ 	.word	0x00008a90
        /*0460*/ 	.word	0x00000004
        /*0464*/ 	.word	0x00019460
        /*0468*/ 	.short	0x010a
        /*046a*/ 	.byte	0x3f
	.zero		1


	//   ....[53]....
        /*046c*/ 	.word	0x00009150
        /*0470*/ 	.word	0x00000008
        /*0474*/ 	.word	0x00019428
        /*0478*/ 	.short	0x010a
        /*047a*/ 	.byte	0x3f
	.zero		1


	//   ....[54]....
        /*047c*/ 	.word	0x00009470
        /*0480*/ 	.word	0x00000005
        /*0484*/ 	.word	0x000194b0
        /*0488*/ 	.short	0x0101
        /*048a*/ 	.byte	0x3f
	.zero		1


	//   ....[55]....
        /*048c*/ 	.word	0x00009480
        /*0490*/ 	.word	0x00000005
        /*0494*/ 	.word	0x000194b0
        /*0498*/ 	.short	0x010a
        /*049a*/ 	.byte	0x3f
	.zero		1


	//   ....[56]....
        /*049c*/ 	.word	0x00009530
        /*04a0*/ 	.word	0x00000007
        /*04a4*/ 	.word	0x00019428
        /*04a8*/ 	.short	0x010a
        /*04aa*/ 	.byte	0x3f
	.zero		1


	//   ....[57]....
        /*04ac*/ 	.word	0x000098a0
        /*04b0*/ 	.word	0x00000007
        /*04b4*/ 	.word	0x00019428
        /*04b8*/ 	.short	0x010a
        /*04ba*/ 	.byte	0x3f
	.zero		1


	//   ....[58]....
        /*04bc*/ 	.word	0x00009be0
        /*04c0*/ 	.word	0x00000007
        /*04c4*/ 	.word	0x00019428
        /*04c8*/ 	.short	0x010a
        /*04ca*/ 	.byte	0x3f
	.zero		1


	//   ....[59]....
        /*04cc*/ 	.word	0x00009f70
        /*04d0*/ 	.word	0x00000004
        /*04d4*/ 	.word	0x00019450
        /*04d8*/ 	.short	0x010a
        /*04da*/ 	.byte	0x3f
	.zero		1


	//   ....[60]....
        /*04dc*/ 	.word	0x00009fd0
        /*04e0*/ 	.word	0x00000006
        /*04e4*/ 	.word	0x00019400
        /*04e8*/ 	.short	0x010a
        /*04ea*/ 	.byte	0x3f
	.zero		1


	//   ....[61]....
        /*04ec*/ 	.word	0x0000a030
        /*04f0*/ 	.word	0x00000003
        /*04f4*/ 	.word	0xfffffff8
        /*04f8*/ 	.short	0x010a
        /*04fa*/ 	.byte	0x3f
	.zero		1


	//   ....[62]....
        /*04fc*/ 	.word	0x0000a090
        /*0500*/ 	.word	0x00000008
        /*0504*/ 	.word	0x00019400
        /*0508*/ 	.short	0x010a
        /*050a*/ 	.byte	0x3f
	.zero		1


	//   ....[63]....
        /*050c*/ 	.word	0x0000a0f0
        /*0510*/ 	.word	0x00000005
        /*0514*/ 	.word	0x00019400
        /*0518*/ 	.short	0x010a
        /*051a*/ 	.byte	0x3f
	.zero		1


	//   ....[64]....
        /*051c*/ 	.word	0x0000a150
        /*0520*/ 	.word	0x00000000
        /*0524*/ 	.word	0x00019400
        /*0528*/ 	.short	0x010a
        /*052a*/ 	.byte	0x3f
	.zero		1


	//   ....[65]....
        /*052c*/ 	.word	0x0000a1b0
        /*0530*/ 	.word	0x00000005
        /*0534*/ 	.word	0x00019400
        /*0538*/ 	.short	0x010a
        /*053a*/ 	.byte	0x3f
	.zero		1


	//   ....[66]....
        /*053c*/ 	.word	0x0000a210
        /*0540*/ 	.word	0x00000009
        /*0544*/ 	.word	0x00019400
        /*0548*/ 	.short	0x010a
        /*054a*/ 	.byte	0x3f
	.zero		1


	//   ....[67]....
        /*054c*/ 	.word	0x0000a270
        /*0550*/ 	.word	0x00000003
        /*0554*/ 	.word	0x00000008
        /*0558*/ 	.short	0x010a
        /*055a*/ 	.byte	0x3f
	.zero		1


	//   ....[68]....
        /*055c*/ 	.word	0x0000a340
        /*0560*/ 	.word	0x00000007
        /*0564*/ 	.word	0x00019460
        /*0568*/ 	.short	0x010a
        /*056a*/ 	.byte	0x3f
	.zero		1


	//   ....[69]....
        /*056c*/ 	.word	0x0000a390
        /*0570*/ 	.word	0x00000007
        /*0574*/ 	.word	0x000194b0
        /*0578*/ 	.short	0x010a
        /*057a*/ 	.byte	0x3f
	.zero		1


	//   ....[70]....
        /*057c*/ 	.word	0x0000a3e0
        /*0580*/ 	.word	0x00000004
        /*0584*/ 	.word	0x00019460
        /*0588*/ 	.short	0x010a
        /*058a*/ 	.byte	0x3f
	.zero		1


	//   ....[71]....
        /*058c*/ 	.word	0x0000a4b0
        /*0590*/ 	.word	0x00000008
        /*0594*/ 	.word	0x00019428
        /*0598*/ 	.short	0x010a
        /*059a*/ 	.byte	0x3f
	.zero		1


	//   ....[72]....
        /*059c*/ 	.word	0x0000a500
        /*05a0*/ 	.word	0x00000005
        /*05a4*/ 	.word	0x000194b0
        /*05a8*/ 	.short	0x010a
        /*05aa*/ 	.byte	0x3f
	.zero		1


	//   ....[73]....
        /*05ac*/ 	.word	0x0000a550
        /*05b0*/ 	.word	0x00000007
        /*05b4*/ 	.word	0x00019428
        /*05b8*/ 	.short	0x010a
        /*05ba*/ 	.byte	0x3f
	.zero		1


	//   ....[74]....
        /*05bc*/ 	.word	0x0000a5a0
        /*05c0*/ 	.word	0x00000007
        /*05c4*/ 	.word	0x00019428
        /*05c8*/ 	.short	0x010a
        /*05ca*/ 	.byte	0x3f
	.zero		1


	//   ....[75]....
        /*05cc*/ 	.word	0x0000a5f0
        /*05d0*/ 	.word	0x00000007
        /*05d4*/ 	.word	0x00019428
        /*05d8*/ 	.short	0x010a
        /*05da*/ 	.byte	0x3f
	.zero		1


	//----- nvinfo : EIATTR_NUM_MBARRIERS
	.align		4
.L_38:
        /*05dc*/ 	.byte	0x03, 0x38
        /*05de*/ 	.short	0x001d


	//----- nvinfo : EIATTR_EXIT_INSTR_OFFSETS
	.align		4
        /*05e0*/ 	.byte	0x04, 0x1c
        /*05e2*/ 	.short	(.L_40 - .L_39)


	//   ....[0]....
.L_39:
        /*05e4*/ 	.word	0x00000b00


	//   ....[1]....
        /*05e8*/ 	.word	0x00000b70


	//   ....[2]....
        /*05ec*/ 	.word	0x00008330


	//   ....[3]....
        /*05f0*/ 	.word	0x00008390


	//   ....[4]....
        /*05f4*/ 	.word	0x000083c0


	//   ....[5]....
        /*05f8*/ 	.word	0x00008da0


	//   ....[6]....
        /*05fc*/ 	.word	0x00008dd0


	//   ....[7]....
        /*0600*/ 	.word	0x00009f50


	//----- nvinfo : EIATTR_MAX_THREADS
	.align		4
.L_40:
        /*0604*/ 	.byte	0x04, 0x05
        /*0606*/ 	.short	(.L_42 - .L_41)
.L_41:
        /*0608*/ 	.word	0x00000180
        /*060c*/ 	.word	0x00000001
        /*0610*/ 	.word	0x00000001


	//----- nvinfo : EIATTR_CRS_STACK_SIZE
	.align		4
.L_42:
        /*0614*/ 	.byte	0x04, 0x1e
        /*0616*/ 	.short	(.L_44 - .L_43)
.L_43:
        /*0618*/ 	.word	0x00000000


	//----- nvinfo : EIATTR_CBANK_PARAM_SIZE
	.align		4
.L_44:
        /*061c*/ 	.byte	0x03, 0x19
        /*061e*/ 	.short	0x0870


	//----- nvinfo : EIATTR_PARAM_CBANK
	.align		4
        /*0620*/ 	.byte	0x04, 0x0a
        /*0622*/ 	.short	(.L_46 - .L_45)
	.align		4
.L_45:
        /*0624*/ 	.word	index@(.nv.constant0._ZN7cutlass13device_kernelINS_4fmha6kernel28FmhaKernelTmaWarpSpecializedINS1_10collective30FmhaMainloopTmaWarpSpecializedINS_10bfloat16_tEffN4cute5tupleIJNS7_1CILi128EEENS9_ILi64EEENS9_ILi96EEEEEENS8_IJiNS9_ILi1EEENS8_IJiiEEEEEESG_SG_NS4_12CausalFusionEJNS2_6OptionILNS2_3TagE0ENS9_ILb1EEEEENSI_ILSJ_2ESK_EEEEENS4_15FmhaFwdEpilogueIS6_fNS8_IJSB_SC_SB_EEEEENS2_23PersistentTileSchedulerEJSL_SM_EEEEEvNT_6ParamsE)
        /*0628*/ 	.short	0x0210
        /*062a*/ 	.short	0x0870


	//----- nvinfo : EIATTR_SW_WAR
	.align		4
.L_46:
        /*062c*/ 	.byte	0x04, 0x36
        /*062e*/ 	.short	(.L_48 - .L_47)
.L_47:
        /*0630*/ 	.word	0x00000008
.L_48:


//--------------------- .nv.callgraph             --------------------------
	.section	.nv.callgraph,"",@"SHT_CUDA_CALLGRAPH"
	.align	4
	.sectionentsize	8
	.align		4
        /*0000*/ 	.word	0x00000000
	.align		4
        /*0004*/ 	.word	0xffffffff
	.align		4
        /*0008*/ 	.word	index@(_ZN7cutlass13device_kernelINS_4fmha6kernel28FmhaKernelTmaWarpSpecializedINS1_10collective30FmhaMainloopTmaWarpSpecializedINS_10bfloat16_tEffN4cute5tupleIJNS7_1CILi128EEENS9_ILi64EEENS9_ILi96EEEEEENS8_IJiNS9_ILi1EEENS8_IJiiEEEEEESG_SG_NS4_12CausalFusionEJNS2_6OptionILNS2_3TagE0ENS9_ILb1EEEEENSI_ILSJ_2ESK_EEEEENS4_15FmhaFwdEpilogueIS6_fNS8_IJSB_SC_SB_EEEEENS2_23PersistentTileSchedulerEJSL_SM_EEEEEvNT_6ParamsE)
	.align		4
        /*000c*/ 	.word	index@(__assertfail)
	.align		4
        /*0010*/ 	.word	0x00000000
	.align		4
        /*0014*/ 	.word	0xfffffffe
	.align		4
        /*0018*/ 	.word	0x00000000
	.align		4
        /*001c*/ 	.word	0xfffffffd
	.align		4
        /*0020*/ 	.word	0x00000000
	.align		4
        /*0024*/ 	.word	0xfffffffc


//--------------------- .nv.constant4             --------------------------
	.section	.nv.constant4,"a",@progbits
	.align	8
	.align		8
.nv.constant4:
        /*0000*/ 	.dword	__assertfail
	.align		8
        /*0008*/ 	.dword	__unnamed_1
	.align		8
        /*0010*/ 	.dword	__unnamed_2
	.align		8
        /*0018*/ 	.dword	_ZN39_INTERNAL_41d7ebb7_4_k_cu_06514742_32814cuda3std3__45__cpo5beginE
	.align		8
        /*0020*/ 	.dword	_ZN39_INTERNAL_41d7ebb7_4_k_cu_06514742_32814cuda3std3__45__cpo3endE
	.align		8
        /*0028*/ 	.dword	_ZN39_INTERNAL_41d7ebb7_4_k_cu_06514742_32814cuda3std3__45__cpo6cbeginE
	.align		8
        /*0030*/ 	.dword	_ZN39_INTERNAL_41d7ebb7_4_k_cu_06514742_32814cuda3std3__45__cpo4cendE
	.align		8
        /*0038*/ 	.dword	_ZN39_INTERNAL_41d7ebb7_4_k_cu_06514742_32814cuda3std3__441_GLOBAL__N__41d7ebb7_4_k_cu_06514742_32816ignoreE
	.align		8
        /*0040*/ 	.dword	_ZN39_INTERNAL_41d7ebb7_4_k_cu_06514742_32814cuda3std3__419piecewise_constructE
	.align		8
        /*0048*/ 	.dword	_ZN39_INTERNAL_41d7ebb7_4_k_cu_06514742_32814cuda3std3__48in_placeE
	.align		8
        /*0050*/ 	.dword	_ZN39_INTERNAL_41d7ebb7_4_k_cu_06514742_32814cuda3std6ranges3__45__cpo4swapE
	.align		8
        /*0058*/ 	.dword	_ZN39_INTERNAL_41d7ebb7_4_k_cu_06514742_32814cuda3std6ranges3__45__cpo9iter_moveE
	.align		8
        /*0060*/ 	.dword	_ZN39_INTERNAL_41d7ebb7_4_k_cu_06514742_32814cute7productE
	.align		8
        /*0068*/ 	.dword	_ZN39_INTERNAL_41d7ebb7_4_k_cu_06514742_32814cute1_E
	.align		8
        /*0070*/ 	.dword	$str$24
	.align		8
        /*0078*/ 	.dword	$str$25


//--------------------- .text._ZN7cutlass13device_kernelINS_4fmha6kernel28FmhaKernelTmaWarpSpecializedINS1_10collective30FmhaMainloopTmaWarpSpecializedINS_10bfloat16_tEffN4cute5tupleIJNS7_1CILi128EEENS9_ILi64EEENS9_ILi96EEEEEENS8_IJiNS9_ILi1EEENS8_IJiiEEEEEESG_SG_NS4_12CausalFusionEJNS2_6OptionILNS2_3TagE0ENS9_ILb1EEEEENSI_ILSJ_2ESK_EEEEENS4_15FmhaFwdEpilogueIS6_fNS8_IJSB_SC_SB_EEEEENS2_23PersistentTileSchedulerEJSL_SM_EEEEEvNT_6ParamsE --------------------------
	.section	.text._ZN7cutlass13device_kernelINS_4fmha6kernel28FmhaKernelTmaWarpSpecializedINS1_10collective30FmhaMainloopTmaWarpSpecializedINS_10bfloat16_tEffN4cute5tupleIJNS7_1CILi128EEENS9_ILi64EEENS9_ILi96EEEEEENS8_IJiNS9_ILi1EEENS8_IJiiEEEEEESG_SG_NS4_12CausalFusionEJNS2_6OptionILNS2_3TagE0ENS9_ILb1EEEEENSI_ILSJ_2ESK_EEEEENS4_15FmhaFwdEpilogueIS6_fNS8_IJSB_SC_SB_EEEEENS2_23PersistentTileSchedulerEJSL_SM_EEEEEvNT_6ParamsE,"ax",@progbits
	.align	128
.text._ZN7cutlass13device_kernelINS_4fmha6kernel28FmhaKernelTmaWarpSpecializedINS1_10collective30FmhaMainloopTmaWarpSpecializedINS_10bfloat16_tEffN4cute5tupleIJNS7_1CILi128EEENS9_ILi64EEENS9_ILi96EEEEEENS8_IJiNS9_ILi1EEENS8_IJiiEEEEEESG_SG_NS4_12CausalFusionEJNS2_6OptionILNS2_3TagE0ENS9_ILb1EEEEENSI_ILSJ_2ESK_EEEEENS4_15FmhaFwdEpilogueIS6_fNS8_IJSB_SC_SB_EEEEENS2_23PersistentTileSchedulerEJSL_SM_EEEEEvNT_6ParamsE:
        .type           _ZN7cutlass13device_kernelINS_4fmha6kernel28FmhaKernelTmaWarpSpecializedINS1_10collective30FmhaMainloopTmaWarpSpecializedINS_10bfloat16_tEffN4cute5tupleIJNS7_1CILi128EEENS9_ILi64EEENS9_ILi96EEEEEENS8_IJiNS9_ILi1EEENS8_IJiiEEEEEESG_SG_NS4_12CausalFusionEJNS2_6OptionILNS2_3TagE0ENS9_ILb1EEEEENSI_ILSJ_2ESK_EEEEENS4_15FmhaFwdEpilogueIS6_fNS8_IJSB_SC_SB_EEEEENS2_23PersistentTileSchedulerEJSL_SM_EEEEEvNT_6ParamsE,@function
        .size           _ZN7cutlass13device_kernelINS_4fmha6kernel28FmhaKernelTmaWarpSpecializedINS1_10collective30FmhaMainloopTmaWarpSpecializedINS_10bfloat16_tEffN4cute5tupleIJNS7_1CILi128EEENS9_ILi64EEENS9_ILi96EEEEEENS8_IJiNS9_ILi1EEENS8_IJiiEEEEEESG_SG_NS4_12CausalFusionEJNS2_6OptionILNS2_3TagE0ENS9_ILb1EEEEENSI_ILSJ_2ESK_EEEEENS4_15FmhaFwdEpilogueIS6_fNS8_IJSB_SC_SB_EEEEENS2_23PersistentTileSchedulerEJSL_SM_EEEEEvNT_6ParamsE,(.L_x_148 - _ZN7cutlass13device_kernelINS_4fmha6kernel28FmhaKernelTmaWarpSpecializedINS1_10collective30FmhaMainloopTmaWarpSpecializedINS_10bfloat16_tEffN4cute5tupleIJNS7_1CILi128EEENS9_ILi64EEENS9_ILi96EEEEEENS8_IJiNS9_ILi1EEENS8_IJiiEEEEEESG_SG_NS4_12CausalFusionEJNS2_6OptionILNS2_3TagE0ENS9_ILb1EEEEENSI_ILSJ_2ESK_EEEEENS4_15FmhaFwdEpilogueIS6_fNS8_IJSB_SC_SB_EEEEENS2_23PersistentTileSchedulerEJSL_SM_EEEEEvNT_6ParamsE)
        .other          _ZN7cutlass13device_kernelINS_4fmha6kernel28FmhaKernelTmaWarpSpecializedINS1_10collective30FmhaMainloopTmaWarpSpecializedINS_10bfloat16_tEffN4cute5tupleIJNS7_1CILi128EEENS9_ILi64EEENS9_ILi96EEEEEENS8_IJiNS9_ILi1EEENS8_IJiiEEEEEESG_SG_NS4_12CausalFusionEJNS2_6OptionILNS2_3TagE0ENS9_ILb1EEEEENSI_ILSJ_2ESK_EEEEENS4_15FmhaFwdEpilogueIS6_fNS8_IJSB_SC_SB_EEEEENS2_23PersistentTileSchedulerEJSL_SM_EEEEEvNT_6ParamsE,@"STO_CUDA_ENTRY STV_DEFAULT"
_ZN7cutlass13device_kernelINS_4fmha6kernel28FmhaKernelTmaWarpSpecializedINS1_10collective30FmhaMainloopTmaWarpSpecializedINS_10bfloat16_tEffN4cute5tupleIJNS7_1CILi128EEENS9_ILi64EEENS9_ILi96EEEEEENS8_IJiNS9_ILi1EEENS8_IJiiEEEEEESG_SG_NS4_12CausalFusionEJNS2_6OptionILNS2_3TagE0ENS9_ILb1EEEEENSI_ILSJ_2ESK_EEEEENS4_15FmhaFwdEpilogueIS6_fNS8_IJSB_SC_SB_EEEEENS2_23PersistentTileSchedulerEJSL_SM_EEEEEvNT_6ParamsE:
[----:B------:R-:W1:Y:S01]  /*0000*/  LDC R1, c[0x0][0x28] ;  /* 0x00000a00ff017b82 */ /* 0x000e620000000800 */
[----:B------:R-:W2:Y:S07]  /*0010*/  S2R R2, SR_TID.X ;  /* 0x0000000000027919 */ /* 0x000eae0000002100 */
[----:B------:R-:W3:Y:S01]  /*0020*/  S2UR UR6, SR_CTAID.X ;  /* 0x00000000000679c3 */ /* 0x000ee20000002500 */
[----:B------:R-:W-:Y:S01]  /*0030*/  ELECT P1, URZ, PT ;  /* 0x00000000003f782f */ /* 0x000fe20003820000 */
[----:B------:R-:W-:Y:S01]  /*0040*/  BSSY B0, `(.L_x_0) ;  /* 0x0000018000007945 */ /* 0x000fe20003800000 */
[----:B---3--:R-:W-:Y:S01]  /*0050*/  IMAD.U32 R17, RZ, RZ, UR6 ;  /* 0x00000006ff117e24 */ /* 0x008fe2000f8e00ff */
[----:B--2---:R-:W-:-:S05]  /*0060*/  SHF.R.U32.HI R0, RZ, 0x5, R2 ;  /* 0x00000005ff007819 */ /* 0x004fca0000011602 */
[----:B------:R-:W2:Y:S02]  /*0070*/  SHFL.IDX PT, R3, R0, RZ, 0x1f ;  /* 0x00001fff00037589 */ /* 0x000ea400000e0000 */
[----:B--2---:R-:W-:Y:S02]  /*0080*/  R2UR UR4, R3 ;  /* 0x00000000030472ca */ /* 0x004fe400000e0000 */
[----:B------:R-:W-:-:S06]  /*0090*/  SHF.R.U32.HI R3, RZ, 0x7, R2 ;  /* 0x00000007ff037819 */ /* 0x000fcc0000011602 */
[----:B------:R-:W2:Y:S05]  /*00a0*/  SHFL.IDX PT, R3, R3, RZ, 0x1f ;  /* 0x00001fff03037589 */ /* 0x000eaa00000e0000 */
[----:B------:R-:W-:Y:S02]  /*00b0*/  USHF.R.S32.HI UR5, URZ, 0x1f, UR4 ;  /* 0x0000001f3f057899 */ /* 0x000fe40008011404 */
[----:B------:R-:W-:Y:S02]  /*00c0*/  ISETP.EQ.AND P2, PT, RZ, UR4, P1 ;  /* 0x00000004ff007c0c */ /* 0x000fe40008f42270 */
[----:B------:R-:W-:-:S04]  /*00d0*/  ULEA.HI UR5, UR5, UR4, URZ, 0x2 ;  /* 0x0000000405057291 */ /* 0x000fc8000f8f103f */
[----:B------:R-:W-:-:S04]  /*00e0*/  ULOP3.LUT UR5, UR5, 0xfffffffc, URZ, 0xc0, !UPT ;  /* 0xfffffffc05057892 */ /* 0x000fc8000f8ec03f */
[----:B------:R-:W-:-:S03]  /*00f0*/  UIADD3 UR5, UR4, -UR5, URZ ;  /* 0x8000000504057290 */ /* 0x000fc6000fffe03f */
[----:B-1----:R-:W-:Y:S09]  /*0100*/  @!P2 BRA `(.L_x_1) ;  /* 0x00000000002ca947 */ /* 0x002ff20003800000 */
[----:B------:R-:W-:Y:S02]  /*0110*/  ULDC.64 UR6, c[0x0][0x198] ;  /* 0x0000660000067ab9 */ /* 0x000fe40000000a00 */
[----:B------:R-:W-:Y:S02]  /*0120*/  UIADD3 UR8, UP0, UR6, 0xf0, URZ ;  /* 0x000000f006087890 */ /* 0x000fe4000ff1e03f */
[----:B------:R-:W-:Y:S02]  /*0130*/  UIADD3 UR10, UP1, UR6, 0x1f0, URZ ;  /* 0x000001f0060a7890 */ /* 0x000fe4000ff3e03f */
[----:B------:R-:W-:Y:S02]  /*0140*/  UIADD3 UR6, UP2, UR6, 0x2f0, URZ ;  /* 0x000002f006067890 */ /* 0x000fe4000ff5e03f */
[----:B------:R-:W-:Y:S02]  /*0150*/  UIADD3.X UR9, URZ, UR7, URZ, UP0, !UPT ;  /* 0x000000073f097290 */ /* 0x000fe400087fe43f */
[----:B------:R-:W-:-:S02]  /*0160*/  UIADD3.X UR11, URZ, UR7, URZ, UP1, !UPT ;  /* 0x000000073f0b7290 */ /* 0x000fc40008ffe43f */
[----:B------:R-:W-:-:S05]  /*0170*/  UIADD3.X UR7, URZ, UR7, URZ, UP2, !UPT ;  /* 0x000000073f077290 */ /* 0x000fca00097fe43f */
[----:B------:R1:W-:Y:S02]  /*0180*/  UTMACCTL.PF [UR8] ;  /* 0x00000000080079b9 */ /* 0x0003e40008040000 */
[----:B------:R1:W-:Y:S02]  /*0190*/  UTMACCTL.PF [UR10] ;  /* 0x000000000a0079b9 */ /* 0x0003e40008040000 */
[----:B------:R1:W-:Y:S02]  /*01a0*/  UTMACCTL.PF [UR6] ;  /* 0x00000000060079b9 */ /* 0x0003e40008040000 */
[----:B-1----:R-:W-:Y:S01]  /*01b0*/  NOP ;  /* 0x0000000000007918 */ /* 0x002fe20000000000 */
.L_x_1:
[----:B------:R-:W-:Y:S05]  /*01c0*/  BSYNC B0 ;  /* 0x0000000000007941 */ /* 0x000fea0003800000 */
.L_x_0:
[----:B------:R-:W1:Y:S01]  /*01d0*/  SHFL.IDX PT, R4, R0, RZ, 0x1f ;  /* 0x00001fff00047589 */ /* 0x000e6200000e0000 */
[----:B--2---:R-:W-:Y:S01]  /*01e0*/  R2UR UR49, R3 ;  /* 0x00000000033172ca */ /* 0x004fe200000e0000 */
[----:B------:R-:W-:Y:S02]  /*01f0*/  UISETP.NE.AND UP0, UPT, UR5, 0x1, UPT ;  /* 0x000000010500788c */ /* 0x000fe4000bf05270 */
[----:B------:R-:W-:-:S10]  /*0200*/  UISETP.NE.AND UP1, UPT, UR5, 0x2, UPT ;  /* 0x000000020500788c */ /* 0x000fd4000bf25270 */
[----:B------:R-:W-:Y:S02]  /*0210*/  UIADD3 UR10, UR49, -0x1, URZ ;  /* 0xffffffff310a7890 */ /* 0x000fe4000fffe03f */
[----:B------:R-:W-:Y:S02]  /*0220*/  UISETP.EQ.AND UP2, UPT, UR49, URZ, !UP0 ;  /* 0x0000003f3100728c */ /* 0x000fe4000c742270 */
[----:B------:R-:W-:Y:S02]  /*0230*/  UISETP.EQ.AND UP3, UPT, UR49, URZ, !UP1 ;  /* 0x0000003f3100728c */ /* 0x000fe4000cf62270 */
[----:B------:R-:W-:Y:S02]  /*0240*/  UISETP.GE.U32.AND UP4, UPT, UR10, 0x4, UPT ;  /* 0x000000040a00788c */ /* 0x000fe4000bf86070 */
[----:B------:R-:W-:Y:S01]  /*0250*/  USEL UR48, URZ, 0x1, !UP2 ;  /* 0x000000013f307887 */ /* 0x000fe2000d000000 */
[----:B-1----:R-:W-:Y:S01]  /*0260*/  ISETP.NE.AND P0, PT, R4, RZ, PT ;  /* 0x000000ff0400720c */ /* 0x002fe20003f05270 */
[----:B------:R-:W-:Y:S01]  /*0270*/  USEL UR47, URZ, 0x1, !UP3 ;  /* 0x000000013f2f7887 */ /* 0x000fe2000d800000 */
[----:B------:R-:W-:Y:S01]  /*0280*/  IMAD.U32 R4, RZ, RZ, UR5 ;  /* 0x00000005ff047e24 */ /* 0x000fe2000f8e00ff */
[----:B------:R-:W-:-:S02]  /*0290*/  USEL UR48, UR48, 0x2, UP4 ;  /* 0x0000000230307887 */ /* 0x000fc4000a000000 */
[----:B------:R-:W-:-:S08]  /*02a0*/  USEL UR47, UR47, 0x2, UP4 ;  /* 0x000000022f2f7887 */ /* 0x000fd0000a000000 */
[----:B------:R-:W-:Y:S05]  /*02b0*/  @P0 BRA `(.L_x_2) ;  /* 0x0000000000480947 */ /* 0x000fea0003800000 */
[----:B------:R-:W1:Y:S01]  /*02c0*/  S2UR UR8, SR_CgaCtaId ;  /* 0x00000000000879c3 */ /* 0x000e620000008800 */
[----:B------:R-:W-:Y:S01]  /*02d0*/  UMOV UR4, 0x400 ;  /* 0x0000040000047882 */ /* 0x000fe20000000000 */
[----:B------:R-:W-:Y:S01]  /*02e0*/  UMOV UR5, 0x1 ;  /* 0x0000000100057882 */ /* 0x000fe20000000000 */
[----:B------:R-:W-:Y:S01]  /*02f0*/  UMOV UR6, 0x80 ;  /* 0x0000008000067882 */ /* 0x000fe20000000000 */
[----:B------:R-:W-:Y:S01]  /*0300*/  ELECT P0, URZ, PT ;  /* 0x00000000003f782f */ /* 0x000fe20003800000 */
[----:B------:R-:W-:-:S04]  /*0310*/  UIADD3 UR6, -UR6, 0x100000, URZ ;  /* 0x0010000006067890 */ /* 0x000fc8000fffe13f */
[----:B------:R-:W-:Y:S02]  /*0320*/  USHF.L.U32 UR7, UR6, 0xb, URZ ;  /* 0x0000000b06077899 */ /* 0x000fe4000800063f */
[----:B------:R-:W-:Y:S02]  /*0330*/  USHF.L.U32 UR6, UR6, 0x1, URZ ;  /* 0x0000000106067899 */ /* 0x000fe4000800063f */
[----:B-1----:R-:W-:Y:S02]  /*0340*/  ULEA UR8, UR8, UR4, 0x18 ;  /* 0x0000000408087291 */ /* 0x002fe4000f8ec03f */
[----:B------:R-:W-:-:S04]  /*0350*/  UIADD3 UR4, -UR5, 0x100000, URZ ;  /* 0x0010000005047890 */ /* 0x000fc8000fffe13f */
[----:B------:R-:W-:Y:S02]  /*0360*/  USHF.L.U32 UR5, UR4, 0xb, URZ ;  /* 0x0000000b04057899 */ /* 0x000fe4000800063f */
[----:B------:R-:W-:Y:S01]  /*0370*/  USHF.L.U32 UR4, UR4, 0x1, URZ ;  /* 0x0000000104047899 */ /* 0x000fe2000800063f */
[----:B------:R-:W1:Y:S11]  /*0380*/  FENCE.VIEW.ASYNC.S ;  /* 0x00000000000073c6 */ /* 0x000e760000000000 */
[----:B-1----:R1:W2:Y:S01]  /*0390*/  SYNCS.EXCH.64 URZ, [UR8+0x19450], UR4 ;  /* 0x01945004083f75b2 */ /* 0x0022a20008000100 */
[----:B------:R1:W3:Y:S01]  /*03a0*/  SYNCS.EXCH.64 URZ, [UR8+0x19460], UR6 ;  /* 0x01946006083f75b2 */ /* 0x0002e20008000100 */
[----:B------:R1:W4:Y:S01]  /*03b0*/  SYNCS.EXCH.64 URZ, [UR8+0x19458], UR4 ;  /* 0x01945804083f75b2 */ /* 0x0003220008000100 */
[----:B------:R1:W1:Y:S01]  /*03c0*/  SYNCS.EXCH.64 URZ, [UR8+0x19468], UR6 ;  /* 0x01946806083f75b2 */ /* 0x0002620008000100 */
[----:B------:R-:W-:Y:S01]  /*03d0*/  NOP ;  /* 0x0000000000007918 */ /* 0x000fe20000000000 */
.L_x_2:
[----:B------:R-:W5:Y:S01]  /*03e0*/  SHFL.IDX PT, R3, R0, RZ, 0x1f ;  /* 0x00001fff00037589 */ /* 0x000f6200000e0000 */
[----:B------:R-:W-:Y:S01]  /*03f0*/  NOP ;  /* 0x0000000000007918 */ /* 0x000fe20000000000 */
[----:B-----5:R-:W-:-:S13]  /*0400*/  ISETP.NE.AND P0, PT, R3, RZ, PT ;  /* 0x000000ff0300720c */ /* 0x020fda0003f05270 */
[----:B------:R-:W-:Y:S05]  /*0410*/  @P0 BRA `(.L_x_3) ;  /* 0x0000000000600947 */ /* 0x000fea0003800000 */
[----:B-1----:R-:W1:Y:S01]  /*0420*/  S2UR UR5, SR_CgaCtaId ;  /* 0x00000000000579c3 */ /* 0x002e620000008800 */
[----:B------:R-:W-:Y:S01]  /*0430*/  UMOV UR4, 0x400 ;  /* 0x0000040000047882 */ /* 0x000fe20000000000 */
[----:B------:R-:W-:Y:S01]  /*0440*/  UMOV UR6, 0x1 ;  /* 0x0000000100067882 */ /* 0x000fe20000000000 */
[----:B------:R-:W-:Y:S01]  /*0450*/  UMOV UR9, 0x100 ;  /* 0x0000010000097882 */ /* 0x000fe20000000000 */
[----:B------:R-:W-:-:S04]  /*0460*/  UIADD3 UR6, -UR6, 0x100000, URZ ;  /* 0x0010000006067890 */ /* 0x000fc8000fffe13f */
[----:B------:R-:W-:Y:S02]  /*0470*/  USHF.L.U32 UR7, UR6, 0xb, URZ ;  /* 0x0000000b06077899 */ /* 0x000fe4000800063f */
[----:B------:R-:W-:Y:S01]  /*0480*/  USHF.L.U32 UR6, UR6, 0x1, URZ ;  /* 0x0000000106067899 */ /* 0x000fe2000800063f */
[----:B------:R-:W-:Y:S01]  /*0490*/  ELECT P0, URZ, PT ;  /* 0x00000000003f782f */ /* 0x000fe20003800000 */
[----:B-1----:R-:W-:Y:S02]  /*04a0*/  ULEA UR8, UR5, UR4, 0x18 ;  /* 0x0000000405087291 */ /* 0x002fe4000f8ec03f */
[----:B------:R-:W-:-:S04]  /*04b0*/  UIADD3 UR4, -UR9, 0x100000, URZ ;  /* 0x0010000009047890 */ /* 0x000fc8000fffe13f */
[----:B------:R-:W-:Y:S02]  /*04c0*/  USHF.L.U32 UR5, UR4, 0xb, URZ ;  /* 0x0000000b04057899 */ /* 0x000fe4000800063f */
[----:B------:R-:W-:Y:S01]  /*04d0*/  USHF.L.U32 UR4, UR4, 0x1, URZ ;  /* 0x0000000104047899 */ /* 0x000fe2000800063f */
[----:B------:R-:W1:Y:S03]  /*04e0*/  FENCE.VIEW.ASYNC.S ;  /* 0x00000000000073c6 */ /* 0x000e660000000000 */
[----:B-1----:R1:W1:Y:S08]  /*04f0*/  SYNCS.EXCH.64 URZ, [UR8+0x19400], UR6 ;  /* 0x01940006083f75b2 */ /* 0x0022700008000100 */
[----:B------:R1:W1:Y:S01]  /*0500*/  SYNCS.EXCH.64 URZ, [UR8+0x19428], UR4 ;  /* 0x01942804083f75b2 */ /* 0x0002620008000100 */
        /* <DEDUP_REMOVED lines=8> */
[----:B------:R-:W-:Y:S01]  /*0590*/  NOP ;  /* 0x0000000000007918 */ /* 0x000fe20000000000 */
.L_x_3:
        /* <DEDUP_REMOVED lines=21> */
[----:B------:R-:W-:Y:S01]  /*06f0*/  NOP ;  /* 0x0000000000007918 */ /* 0x000fe20000000000 */
.L_x_4:
[----:B------:R-:W5:Y:S01]  /*0700*/  SHFL.IDX PT, R3, R0, RZ, 0x1f ;  /* 0x00001fff00037589 */ /* 0x000f6200000e0000 */
[----:B------:R-:W-:Y:S01]  /*0710*/  ELECT P0, URZ, PT ;  /* 0x00000000003f782f */ /* 0x000fe20003800000 */
[----:B------:R-:W-:Y:S01]  /*0720*/  NOP ;  /* 0x0000000000007918 */ /* 0x000fe20000000000 */
[----:B-1----:R-:W-:Y:S02]  /*0730*/  UMOV UR4, 0x80 ;  /* 0x0000008000047882 */ /* 0x002fe40000000000 */
[C---:B-----5:R-:W-:Y:S02]  /*0740*/  ISETP.NE.OR P0, PT, R3.reuse, RZ, !P0 ;  /* 0x000000ff0300720c */ /* 0x060fe40004705670 */
[----:B------:R-:W-:-:S11]  /*0750*/  ISETP.NE.AND P3, PT, R3, RZ, PT ;  /* 0x000000ff0300720c */ /* 0x000fd60003f65270 */
[----:B------:R-:W-:Y:S01]  /*0760*/  VOTEU.ALL UP2, P0 ;  /* 0x00000000003f7886 */ /* 0x000fe20000040000 */
[----:B------:R-:W-:Y:S01]  /*0770*/  VOTEU.ALL UP3, P0 ;  /* 0x00000000003f7886 */ /* 0x000fe20000060000 */
[----:B------:R-:W-:Y:S01]  /*0780*/  VOTEU.ALL UP4, P0 ;  /* 0x00000000003f7886 */ /* 0x000fe20000080000 */
[----:B------:R-:W-:Y:S02]  /*0790*/  VOTEU.ALL UP5, P0 ;  /* 0x00000000003f7886 */ /* 0x000fe400000a0000 */
[----:B------:R-:W1:Y:S01]  /*07a0*/  @!UP2 S2UR UR7, SR_CgaCtaId ;  /* 0x000000000007a9c3 */ /* 0x000e620000008800 */
[----:B------:R-:W-:Y:S01]  /*07b0*/  @!UP2 UMOV UR6, 0x400 ;  /* 0x000004000006a882 */ /* 0x000fe20000000000 */
[----:B------:R-:W-:-:S04]  /*07c0*/  @!UP2 UIADD3 UR4, -UR4, 0x100000, URZ ;  /* 0x001000000404a890 */ /* 0x000fc8000fffe13f */
[----:B------:R-:W-:Y:S02]  /*07d0*/  @!UP2 USHF.L.U32 UR5, UR4, 0xb, URZ ;  /* 0x0000000b0405a899 */ /* 0x000fe4000800063f */
[----:B------:R-:W-:Y:S02]  /*07e0*/  @!UP2 USHF.L.U32 UR4, UR4, 0x1, URZ ;  /* 0x000000010404a899 */ /* 0x000fe4000800063f */
[----:B-1----:R-:W-:Y:S01]  /*07f0*/  @!UP2 ULEA UR6, UR7, UR6, 0x18 ;  /* 0x000000060706a291 */ /* 0x002fe2000f8ec03f */
[----:B------:R-:W-:Y:S01]  /*0800*/  VOTEU.ALL UP2, P0 ;  /* 0x00000000003f7886 */ /* 0x000fe20000040000 */
[----:B------:R-:W1:Y:S10]  /*0810*/  FENCE.VIEW.ASYNC.S ;  /* 0x00000000000073c6 */ /* 0x000e740000000000 */
[----:B-1----:R1:W1:Y:S01]  /*0820*/  @!UP2 SYNCS.EXCH.64 URZ, [UR6+0x19490], UR4 ;  /* 0x01949004063fa5b2 */ /* 0x0022620008000100 */
[----:B------:R1:W1:Y:S01]  /*0830*/  @!UP3 SYNCS.EXCH.64 URZ, [UR6+0x19498], UR4 ;  /* 0x01949804063fb5b2 */ /* 0x0002620008000100 */
[----:B------:R1:W1:Y:S01]  /*0840*/  @!UP4 SYNCS.EXCH.64 URZ, [UR6+0x194a0], UR4 ;  /* 0x0194a004063fc5b2 */ /* 0x0002620008000100 */
[----:B------:R1:W1:Y:S01]  /*0850*/  @!UP5 SYNCS.EXCH.64 URZ, [UR6+0x194a8], UR4 ;  /* 0x0194a804063fd5b2 */ /* 0x0002620008000100 */
[----:B------:R-:W-:Y:S01]  /*0860*/  NOP ;  /* 0x0000000000007918 */ /* 0x000fe20000000000 */
[----:B------:R-:W-:Y:S05]  /*0870*/  @P3 BRA `(.L_x_5) ;  /* 0x0000000000503947 */ /* 0x000fea0003800000 */
[----:B-1----:R-:W1:Y:S01]  /*0880*/  S2UR UR5, SR_CgaCtaId ;  /* 0x00000000000579c3 */ /* 0x002e620000008800 */
[----:B------:R-:W-:Y:S01]  /*0890*/  UMOV UR4, 0x400 ;  /* 0x0000040000047882 */ /* 0x000fe20000000000 */
[----:B------:R-:W-:Y:S01]  /*08a0*/  UMOV UR6, 0x20 ;  /* 0x0000002000067882 */ /* 0x000fe20000000000 */
[----:B------:R-:W-:Y:S01]  /*08b0*/  UMOV UR7, 0x80 ;  /* 0x0000008000077882 */ /* 0x000fe20000000000 */
[----:B------:R-:W-:Y:S01]  /*08c0*/  ELECT P0, URZ, PT ;  /* 0x00000000003f782f */ /* 0x000fe20003800000 */
[----:B-1----:R-:W-:Y:S02]  /*08d0*/  ULEA UR8, UR5, UR4, 0x18 ;  /* 0x0000000405087291 */ /* 0x002fe4000f8ec03f */
[----:B------:R-:W-:-:S04]  /*08e0*/  UIADD3 UR4, -UR6, 0x100000, URZ ;  /* 0x0010000006047890 */ /* 0x000fc8000fffe13f */
[----:B------:R-:W-:Y:S02]  /*08f0*/  USHF.L.U32 UR5, UR4, 0xb, URZ ;  /* 0x0000000b04057899 */ /* 0x000fe4000800063f */
[----:B------:R-:W-:Y:S02]  /*0900*/  USHF.L.U32 UR4, UR4, 0x1, URZ ;  /* 0x0000000104047899 */ /* 0x000fe4000800063f */
        /* <DEDUP_REMOVED lines=10> */
[----:B------:R-:W-:Y:S01]  /*09b0*/  NOP ;  /* 0x0000000000007918 */ /* 0x000fe20000000000 */
.L_x_5:
[----:B------:R-:W-:Y:S01]  /*09c0*/  VOTEU.ANY UP2, P2 ;  /* 0x00000000003f7886 */ /* 0x000fe20001040100 */
[----:B-1----:R-:W-:Y:S01]  /*09d0*/  UMOV UR4, 0x40 ;  /* 0x0000004000047882 */ /* 0x002fe20000000000 */
[----:B------:R-:W-:Y:S01]  /*09e0*/  ISETP.NE.AND P3, PT, RZ, UR49, PT ;  /* 0x00000031ff007c0c */ /* 0x000fe2000bf65270 */
[----:B------:R-:W-:Y:S01]  /*09f0*/  NOP ;  /* 0x0000000000007918 */ /* 0x000fe20000000000 */
[----:B------:R-:W-:Y:S01]  /*0a00*/  ISETP.EQ.AND P0, PT, R4, 0x2, P1 ;  /* 0x000000020400780c */ /* 0x000fe20000f02270 */
[----:B------:R-:W1:Y:S01]  /*0a10*/  @UP2 S2UR UR7, SR_CgaCtaId ;  /* 0x00000000000729c3 */ /* 0x000e620000008800 */
[----:B------:R-:W-:Y:S01]  /*0a20*/  @UP2 UMOV UR6, 0x400 ;  /* 0x0000040000062882 */ /* 0x000fe20000000000 */
[----:B------:R-:W-:-:S04]  /*0a30*/  @UP2 UIADD3 UR4, -UR4, 0x100000, URZ ;  /* 0x0010000004042890 */ /* 0x000fc8000fffe13f */
[----:B------:R-:W-:Y:S02]  /*0a40*/  @UP2 USHF.L.U32 UR5, UR4, 0xb, URZ ;  /* 0x0000000b04052899 */ /* 0x000fe4000800063f */
[----:B------:R-:W-:Y:S02]  /*0a50*/  @UP2 USHF.L.U32 UR4, UR4, 0x1, URZ ;  /* 0x0000000104042899 */ /* 0x000fe4000800063f */
[----:B-1----:R-:W-:Y:S01]  /*0a60*/  @UP2 ULEA UR6, UR7, UR6, 0x18 ;  /* 0x0000000607062291 */ /* 0x002fe2000f8ec03f */
[----:B------:R-:W-:Y:S01]  /*0a70*/  VOTEU.ANY UP2, P2 ;  /* 0x00000000003f7886 */ /* 0x000fe20001040100 */
[----:B------:R-:W-:Y:S01]  /*0a80*/  ISETP.EQ.AND P2, PT, R4, 0x1, P1 ;  /* 0x000000010400780c */ /* 0x000fe20000f42270 */
[----:B------:R-:W1:Y:S09]  /*0a90*/  FENCE.VIEW.ASYNC.S ;  /* 0x00000000000073c6 */ /* 0x000e720000000000 */
[----:B-1----:R1:W2:Y:S01]  /*0aa0*/  @UP2 SYNCS.EXCH.64 URZ, [UR6+0x194b0], UR4 ;  /* 0x0194b004063f25b2 */ /* 0x0022a20008000100 */
[----:B------:R-:W-:Y:S01]  /*0ab0*/  NOP ;  /* 0x0000000000007918 */ /* 0x000fe20000000000 */
[----:B--234-:R-:W-:Y:S06]  /*0ac0*/  BAR.SYNC.DEFER_BLOCKING 0x0 ;  /* 0x0000000000007b1d */ /* 0x01cfec0000010000 */
[----:B------:R-:W-:Y:S05]  /*0ad0*/  @!P3 BRA `(.L_x_6) ;  /* 0x000000780018b947 */ /* 0x000fea0003800000 */
[----:B------:R-:W-:-:S06]  /*0ae0*/  UISETP.GT.U32.AND UP0, UPT, UR10, 0x3, UPT ;  /* 0x000000030a00788c */ /* 0x000fcc000bf04070 */
[----:B------:R-:W-:-:S13]  /*0af0*/  PLOP3.LUT P0, PT, PT, PT, UP0, 0x80, 0x0 ;  /* 0x000000000000781c */ /* 0x000fda0003f0f008 */
[----:B-1----:R-:W-:Y:S05]  /*0b00*/  @P0 EXIT ;  /* 0x000000000000094d */ /* 0x002fea0003800000 */
.L_x_7:
[----:B------:R-:W-:-:S08]  /*0b10*/  NOP ;  /* 0x0000000000007918 */ /* 0x000fd00000000000 */
[----:B------:R-:W1:Y:S02]  /*0b20*/  USETMAXREG.TRY_ALLOC.CTAPOOL UP0, 0xf0 ;  /* 0x000000f0000079c8 */ /* 0x000e640008000600 */
[----:B-1----:R-:W-:-:S13]  /*0b30*/  PLOP3.LUT P0, PT, PT, PT, UP0, 0x80, 0x0 ;  /* 0x000000000000781c */ /* 0x002fda0003f0f008 */
[----:B------:R-:W-:Y:S05]  /*0b40*/  @!P0 BRA `(.L_x_7) ;  /* 0xfffffffc00f08947 */ /* 0x000fea000383ffff */
[----:B------:R-:W-:Y:S02]  /*0b50*/  ULDC UR4, c[0x0][0xa00] ;  /* 0x0002800000047ab9 */ /* 0x000fe40000000800 */
[----:B------:R-:W-:-:S13]  /*0b60*/  ISETP.GE.AND P0, PT, R17, UR4, PT ;  /* 0x0000000411007c0c */ /* 0x000fda000bf06270 */
[----:B------:R-:W-:Y:S05]  /*0b70*/  @P0 EXIT ;  /* 0x000000000000094d */ /* 0x000fea0003800000 */
[----:B------:R-:W-:Y:S01]  /*0b80*/  SHF.R.S32.HI R3, RZ, 0x1f, R2 ;  /* 0x0000001fff037819 */ /* 0x000fe20000011402 */
[----:B------:R-:W1:Y:S01]  /*0b90*/  S2UR UR4, SR_CgaCtaId ;  /* 0x00000000000479c3 */ /* 0x000e620000008800 */
[----:B------:R-:W-:Y:S01]  /*0ba0*/  UMOV UR39, 0x400 ;  /* 0x0000040000277882 */ /* 0x000fe20000000000 */
[----:B------:R-:W-:Y:S01]  /*0bb0*/  UISETP.NE.AND UP0, UPT, UR49, 0x1, UPT ;  /* 0x000000013100788c */ /* 0x000fe2000bf05270 */
[-C--:B------:R-:W-:Y:S01]  /*0bc0*/  LEA.HI R3, R3, R2.reuse, RZ, 0x7 ;  /* 0x0000000203037211 */ /* 0x080fe200078f38ff */
[----:B------:R-:W-:Y:S01]  /*0bd0*/  IMAD.MOV.U32 R22, RZ, RZ, RZ ;  /* 0x000000ffff167224 */ /* 0x000fe200078e00ff */
[----:B------:R-:W-:Y:S02]  /*0be0*/  ULOP3.LUT UR46, UR48, 0x1, URZ, 0xfc, !UPT ;  /* 0x00000001302e7892 */ /* 0x000fe4000f8efc3f */
[----:B------:R-:W-:Y:S01]  /*0bf0*/  LOP3.LUT R3, R3, 0xffffff80, RZ, 0xc0, !PT ;  /* 0xffffff8003037812 */ /* 0x000fe200078ec0ff */
[----:B------:R-:W-:Y:S02]  /*0c00*/  UP2UR UR5, UPR, URZ, 0x1 ;  /* 0x000000013f057883 */ /* 0x000fe40008000000 */
[----:B------:R-:W-:Y:S01]  /*0c10*/  USEL UR6, URZ, 0x1, UP0 ;  /* 0x000000013f067887 */ /* 0x000fe20008000000 */
[----:B------:R-:W-:Y:S01]  /*0c20*/  IADD3 R3, -R3, R2, RZ ;  /* 0x0000000203037210 */ /* 0x000fe20007ffe1ff */
[----:B------:R-:W-:Y:S01]  /*0c30*/  ULDC.64 UR50, c[0x0][0x198] ;  /* 0x0000660000327ab9 */ /* 0x000fe20000000a00 */
[----:B------:R-:W-:Y:S01]  /*0c40*/  UMOV UR44, URZ ;  /* 0x0000003f002c7c82 */ /* 0x000fe20008000000 */
[----:B------:R-:W-:Y:S01]  /*0c50*/  UMOV UR37, URZ ;  /* 0x0000003f00257c82 */ /* 0x000fe20008000000 */
[----:B------:R-:W-:Y:S01]  /*0c60*/  SHF.R.S32.HI R0, RZ, 0x1f, R3 ;  /* 0x0000001fff007819 */ /* 0x000fe20000011403 */
[----:B------:R-:W-:Y:S01]  /*0c70*/  IMAD.U32 R104, RZ, RZ, UR6 ;  /* 0x00000006ff687e24 */ /* 0x000fe2000f8e00ff */
[----:B------:R-:W-:Y:S01]  /*0c80*/  UMOV UR38, URZ ;  /* 0x0000003f00267c82 */ /* 0x000fe20008000000 */
[----:B------:R-:W-:Y:S01]  /*0c90*/  ULDC.64 UR52, c[0x0][0x208] ;  /* 0x0000820000347ab9 */ /* 0x000fe20000000a00 */
[----:B------:R-:W-:-:S02]  /*0ca0*/  LEA.HI R4, R0, R3, RZ, 0x2 ;  /* 0x0000000300047211 */ /* 0x000fc400078f10ff */
[----:B------:R-:W-:Y:S02]  /*0cb0*/  LEA.HI R0, R0, R3, RZ, 0x5 ;  /* 0x0000000300007211 */ /* 0x000fe400078f28ff */
[--C-:B------:R-:W-:Y:S01]  /*0cc0*/  SHF.R.S32.HI R5, RZ, 0x2, R4.reuse ;  /* 0x00000002ff057819 */ /* 0x100fe20000011404 */
[----:B-1----:R-:W-:Y:S01]  /*0cd0*/  ULEA UR39, UR4, UR39, 0x18 ;  /* 0x0000002704277291 */ /* 0x002fe2000f8ec03f */
[----:B------:R-:W-:Y:S02]  /*0ce0*/  SHF.R.S32.HI R6, RZ, 0x1f, R4 ;  /* 0x0000001fff067819 */ /* 0x000fe40000011404 */
[----:B------:R-:W-:Y:S01]  /*0cf0*/  LOP3.LUT R4, R4, 0x7ffffffc, RZ, 0xc0, !PT ;  /* 0x7ffffffc04047812 */ /* 0x000fe200078ec0ff */
[----:B------:R-:W-:Y:S01]  /*0d00*/  UIADD3 UR4, UR39, 0x6000, URZ ;  /* 0x0000600027047890 */ /* 0x000fe2000fffe03f */
[----:B------:R-:W-:Y:S01]  /*0d10*/  LEA.HI R6, R6, R5, RZ, 0x3 ;  /* 0x0000000506067211 */ /* 0x000fe200078f18ff */
[----:B------:R-:W-:Y:S01]  /*0d20*/  USHF.R.U32.HI UR5, URZ, 0x4, UR39 ;  /* 0x000000043f057899 */ /* 0x000fe20008011627 */
[----:B------:R-:W-:Y:S01]  /*0d30*/  SHF.R.S32.HI R0, RZ, 0x5, R0 ;  /* 0x00000005ff007819 */ /* 0x000fe20000011400 */
[----:B------:R-:W-:Y:S01]  /*0d40*/  USHF.R.U32.HI UR4, URZ, 0x4, UR4 ;  /* 0x000000043f047899 */ /* 0x000fe20008011604 */
[----:B------:R-:W-:Y:S01]  /*0d50*/  LOP3.LUT R6, R6, 0xfffffff8, RZ, 0xc0, !PT ;  /* 0xfffffff806067812 */ /* 0x000fe200078ec0ff */
[----:B------:R-:W-:Y:S01]  /*0d60*/  IMAD.IADD R4, R3, 0x1, -R4 ;  /* 0x0000000103047824 */ /* 0x000fe200078e0a04 */
[----:B------:R-:W-:-:S02]  /*0d70*/  ULOP3.LUT UR5, UR5, 0x3fff, URZ, 0xc0, !UPT ;  /* 0x00003fff05057892 */ /* 0x000fc4000f8ec03f */
[----:B------:R-:W-:Y:S01]  /*0d80*/  ULOP3.LUT UR45, UR4, 0x3fff, URZ, 0xc0, !UPT ;  /* 0x00003fff042d7892 */ /* 0x000fe2000f8ec03f */
[----:B------:R-:W-:Y:S01]  /*0d90*/  IMAD.IADD R5, R5, 0x1, -R6 ;  /* 0x0000000105057824 */ /* 0x000fe200078e0a06 */
[----:B------:R-:W-:Y:S01]  /*0da0*/  SHF.L.U32 R18, R4, 0x1, RZ ;  /* 0x0000000104127819 */ /* 0x000fe200000006ff */
[----:B------:R-:W-:Y:S02]  /*0db0*/  ULOP3.LUT UR40, UR5, 0x10000, URZ, 0xfc, !UPT ;  /* 0x0001000005287892 */ /* 0x000fe4000f8efc3f */
[----:B------:R-:W-:Y:S01]  /*0dc0*/  ULOP3.LUT UR41, UR45, 0x10000, URZ, 0xfc, !UPT ;  /* 0x000100002d297892 */ /* 0x000fe2000f8efc3f */
[----:B------:R-:W-:-:S11]  /*0dd0*/  LEA R16, R0, R5, 0x4 ;  /* 0x0000000500107211 */ /* 0x000fd600078e20ff */
.L_x_77:
[----:B------:R-:W-:Y:S01]  /*0de0*/  ULDC UR8, c[0x0][0xa04] ;  /* 0x0002810000087ab9 */ /* 0x000fe20000000800 */
[----:B------:R-:W-:Y:S01]  /*0df0*/  R2UR UR42, R17 ;  /* 0x00000000112a72ca */ /* 0x000fe200000e0000 */
[----:B------:R-:W-:Y:S01]  /*0e00*/  UISETP.NE.AND UP0, UPT, UR8, 0x1, UPT ;  /* 0x000000010800788c */ /* 0x000fe2000bf05270 */
[----:B------:R-:W-:Y:S01]  /*0e10*/  ULDC UR4, c[0x0][0xa10] ;  /* 0x0002840000047ab9 */ /* 0x000fe20000000800 */
[----:B------:R-:W-:Y:S01]  /*0e20*/  ULDC UR36, c[0x0][0xa1c] ;  /* 0x0002870000247ab9 */ /* 0x000fe20000000800 */
[----:B------:R-:W-:Y:S02]  /*0e30*/  UISETP.NE.AND UP1, UPT, UR4, 0x1, UPT ;  /* 0x000000010400788c */ /* 0x000fe4000bf25270 */
[----:B------:R-:W-:-:S06]  /*0e40*/  UISETP.NE.AND UP2, UPT, UR49, 0x1, UPT ;  /* 0x000000013100788c */ /* 0x000fcc000bf45270 */
[----:B------:R-:W-:Y:S01]  /*0e50*/  @UP0 ULDC.64 UR6, c[0x0][0xa08] ;  /* 0x0002820000060ab9 */ /* 0x000fe20000000a00 */
[----:B------:R-:W-:Y:S01]  /*0e60*/  PLOP3.LUT P0, PT, PT, PT, UP2, 0x80, 0x0 ;  /* 0x000000000000781c */ /* 0x000fe20003f0f028 */
[----:B------:R-:W-:-:S03]  /*0e70*/  UIMAD.WIDE.U32 UR4, UR42, UR6, URZ ;  /* 0x000000062a0472a5 */ /* 0x000fc6000f8e003f */
[----:B------:R-:W-:Y:S01]  /*0e80*/  @UP1 ULDC UR6, c[0x0][0xa18] ;  /* 0x0002860000061ab9 */ /* 0x000fe20000000800 */
[----:B------:R-:W-:Y:S02]  /*0e90*/  @UP0 USHF.R.U32.HI UR42, URZ, UR7, UR5 ;  /* 0x000000073f2a0299 */ /* 0x000fe40008011605 */
[----:B------:R-:W-:Y:S01]  /*0ea0*/  UISETP.NE.AND UP0, UPT, UR36, 0x1, UPT ;  /* 0x000000012400788c */ /* 0x000fe2000bf05270 */
[----:B------:R-:W-:Y:S02]  /*0eb0*/  @UP1 ULDC UR4, c[0x0][0xa14] ;  /* 0x0002850000041ab9 */ /* 0x000fe40000000800 */
[----:B------:R-:W-:Y:S02]  /*0ec0*/  UIMAD.WIDE.U32 UR4, UR42, UR4, URZ ;  /* 0x000000042a0472a5 */ /* 0x000fe4000f8e003f */
[----:B------:R-:W-:Y:S01]  /*0ed0*/  IMAD R0, RZ, RZ, -UR42 ;  /* 0x8000002aff007e24 */ /* 0x000fe2000f8e02ff */
[----:B------:R-:W-:Y:S01]  /*0ee0*/  UMOV UR43, UR42 ;  /* 0x0000002a002b7c82 */ /* 0x000fe20008000000 */
[----:B------:R-:W-:-:S02]  /*0ef0*/  @UP1 USHF.R.U32.HI UR43, URZ, UR6, UR5 ;  /* 0x000000063f2b1299 */ /* 0x000fc40008011605 */
[----:B------:R-:W-:Y:S02]  /*0f00*/  IMAD R0, R0, UR8, R17 ;  /* 0x0000000800007c24 */ /* 0x000fe4000f8e0211 */
[----:B------:R-:W-:Y:S02]  /*0f10*/  @UP0 ULDC.64 UR6, c[0x0][0xa20] ;  /* 0x0002880000060ab9 */ /* 0x000fe40000000a00 */
[----:B------:R-:W-:-:S03]  /*0f20*/  UIMAD.WIDE.U32 UR4, UR43, UR6, URZ ;  /* 0x000000062b0472a5 */ /* 0x000fc6000f8e003f */
[----:B------:R-:W-:Y:S01]  /*0f30*/  UMOV UR6, UR43 ;  /* 0x0000002b00067c82 */ /* 0x000fe20008000000 */
[----:B------:R-:W-:-:S04]  /*0f40*/  @UP0 USHF.R.U32.HI UR6, URZ, UR7, UR5 ;  /* 0x000000073f060299 */ /* 0x000fc80008011605 */
[----:B------:R-:W-:-:S04]  /*0f50*/  UIADD3 UR4, -UR6, URZ, URZ ;  /* 0x0000003f06047290 */ /* 0x000fc8000fffe13f */
[----:B------:R-:W-:Y:S01]  /*0f60*/  UIMAD UR36, UR36, UR4, UR43 ;  /* 0x00000004242472a4 */ /* 0x000fe2000f8e022b */
[----:B-1-3--:R-:W-:Y:S11]  /*0f70*/  @!P0 BRA `(.L_x_8) ;  /* 0x0000000000688947 */ /* 0x00aff60003800000 */
[----:B------:R-:W-:-:S06]  /*0f80*/  UISETP.NE.AND UP0, UPT, UR49, 0x2, UPT ;  /* 0x000000023100788c */ /* 0x000fcc000bf05270 */
[----:B------:R-:W-:-:S13]  /*0f90*/  PLOP3.LUT P1, PT, PT, PT, UP0, 0x80, 0x0 ;  /* 0x000000000000781c */ /* 0x000fda0003f2f008 */
[----:B------:R-:W-:Y:S05]  /*0fa0*/  @!P1 BRA `(.L_x_9) ;  /* 0x0000000000449947 */ /* 0x000fea0003800000 */
[----:B------:R-:W-:-:S06]  /*0fb0*/  UISETP.NE.AND UP0, UPT, UR49, 0x3, UPT ;  /* 0x000000033100788c */ /* 0x000fcc000bf05270 */
[----:B------:R-:W-:-:S13]  /*0fc0*/  PLOP3.LUT P1, PT, PT, PT, UP0, 0x80, 0x0 ;  /* 0x000000000000781c */ /* 0x000fda0003f2f008 */
[----:B------:R-:W-:Y:S05]  /*0fd0*/  @!P1 BRA `(.L_x_10) ;  /* 0x0000000000249947 */ /* 0x000fea0003800000 */
[----:B------:R-:W-:-:S06]  /*0fe0*/  UISETP.NE.AND UP0, UPT, UR49, 0x4, UPT ;  /* 0x000000043100788c */ /* 0x000fcc000bf05270 */
[----:B------:R-:W-:-:S13]  /*0ff0*/  PLOP3.LUT P1, PT, PT, PT, UP0, 0x80, 0x0 ;  /* 0x000000000000781c */ /* 0x000fda0003f2f008 */
[----:B------:R-:W-:Y:S05]  /*1000*/  @P1 BRA `(.L_x_11) ;  /* 0x0000000000541947 */ /* 0x000fea0003800000 */
[----:B------:R-:W-:Y:S02]  /*1010*/  UIADD3 UR4, UR44, -0x1, URZ ;  /* 0xffffffff2c047890 */ /* 0x000fe4000fffe03f */
[----:B------:R-:W-:Y:S02]  /*1020*/  ULOP3.LUT UR44, UR44, 0x1, URZ, 0xc, !UPT ;  /* 0x000000012c2c7892 */ /* 0x000fe4000f8e0c3f */
[----:B------:R-:W-:-:S04]  /*1030*/  ULOP3.LUT UR4, UR4, 0x2, URZ, 0xc0, !UPT ;  /* 0x0000000204047892 */ /* 0x000fc8000f8ec03f */
[----:B------:R-:W-:-:S04]  /*1040*/  USHF.R.U32.HI UR4, URZ, 0x1, UR4 ;  /* 0x000000013f047899 */ /* 0x000fc80008011604 */
[----:B------:R-:W-:Y:S01]  /*1050*/  ULOP3.LUT UR37, UR37, UR4, URZ, 0x3c, !UPT ;  /* 0x0000000425257292 */ /* 0x000fe2000f8e3c3f */
[----:B------:R-:W-:Y:S11]  /*1060*/  BRA `(.L_x_11) ;  /* 0x00000000003c7947 */ /* 0x000ff60003800000 */
.L_x_10:
[----:B------:R-:W-:Y:S02]  /*1070*/  ULOP3.LUT UP0, URZ, UR44, 0x2, URZ, 0xc0, !UPT ;  /* 0x000000022c3f7892 */ /* 0x000fe4000f80c03f */
[----:B------:R-:W-:Y:S02]  /*1080*/  ULOP3.LUT UR44, UR44, 0x1, URZ, 0xc0, !UPT ;  /* 0x000000012c2c7892 */ /* 0x000fe4000f8ec03f */
[----:B------:R-:W-:-:S04]  /*1090*/  USEL UR4, URZ, 0x1, UP0 ;  /* 0x000000013f047887 */ /* 0x000fc80008000000 */
[----:B------:R-:W-:Y:S01]  /*10a0*/  ULOP3.LUT UR37, UR37, UR4, URZ, 0x3c, !UPT ;  /* 0x0000000425257292 */ /* 0x000fe2000f8e3c3f */
[----:B------:R-:W-:Y:S11]  /*10b0*/  BRA `(.L_x_11) ;  /* 0x0000000000287947 */ /* 0x000ff60003800000 */
.L_x_9:
[----:B------:R-:W-:Y:S02]  /*10c0*/  UIADD3 UR4, UR44, 0x1, URZ ;  /* 0x000000012c047890 */ /* 0x000fe4000fffe03f */
[----:B------:R-:W-:Y:S02]  /*10d0*/  ULOP3.LUT UR44, UR44, 0x1, URZ, 0xc, !UPT ;  /* 0x000000012c2c7892 */ /* 0x000fe4000f8e0c3f */
[----:B------:R-:W-:-:S04]  /*10e0*/  UISETP.GT.U32.AND UP0, UPT, UR4, 0x1, UPT ;  /* 0x000000010400788c */ /* 0x000fc8000bf04070 */
[----:B------:R-:W-:-:S04]  /*10f0*/  USEL UR4, URZ, 0x1, !UP0 ;  /* 0x000000013f047887 */ /* 0x000fc8000c000000 */
[----:B------:R-:W-:Y:S01]  /*1100*/  ULOP3.LUT UR37, UR37, UR4, URZ, 0x3c, !UPT ;  /* 0x0000000425257292 */ /* 0x000fe2000f8e3c3f */
[----:B------:R-:W-:Y:S11]  /*1110*/  BRA `(.L_x_11) ;  /* 0x0000000000107947 */ /* 0x000ff60003800000 */
.L_x_8:
[----:B------:R-:W-:Y:S02]  /*1120*/  UISETP.GT.U32.AND UP0, UPT, UR44, 0x1, UPT ;  /* 0x000000012c00788c */ /* 0x000fe4000bf04070 */
[----:B------:R-:W-:Y:S02]  /*1130*/  ULOP3.LUT UR44, UR44, 0x1, URZ, 0xc0, !UPT ;  /* 0x000000012c2c7892 */ /* 0x000fe4000f8ec03f */
[----:B------:R-:W-:-:S04]  /*1140*/  USEL UR4, URZ, 0x1, !UP0 ;  /* 0x000000013f047887 */ /* 0x000fc8000c000000 */
[----:B------:R-:W-:-:S12]  /*1150*/  ULOP3.LUT UR37, UR37, UR4, URZ, 0x3c, !UPT ;  /* 0x0000000425257292 */ /* 0x000fd8000f8e3c3f */
.L_x_11:
[----:B------:R-:W-:Y:S05]  /*1160*/  @!P0 BRA `(.L_x_12) ;  /* 0x0000000000408947 */ /* 0x000fea0003800000 */
[----:B------:R-:W-:-:S06]  /*1170*/  UISETP.NE.AND UP0, UPT, UR49, 0x2, UPT ;  /* 0x000000023100788c */ /* 0x000fcc000bf05270 */
[----:B------:R-:W-:-:S13]  /*1180*/  PLOP3.LUT P0, PT, PT, PT, UP0, 0x80, 0x0 ;  /* 0x000000000000781c */ /* 0x000fda0003f0f008 */
[----:B------:R-:W-:Y:S05]  /*1190*/  @!P0 BRA `(.L_x_13) ;  /* 0x00000000002c8947 */ /* 0x000fea0003800000 */
[----:B------:R-:W-:-:S06]  /*11a0*/  UISETP.NE.AND UP0, UPT, UR49, 0x3, UPT ;  /* 0x000000033100788c */ /* 0x000fcc000bf05270 */
[----:B------:R-:W-:-:S13]  /*11b0*/  PLOP3.LUT P0, PT, PT, PT, UP0, 0x80, 0x0 ;  /* 0x000000000000781c */ /* 0x000fda0003f0f008 */
[----:B------:R-:W-:Y:S05]  /*11c0*/  @!P0 BRA `(.L_x_14) ;  /* 0x0000000000188947 */ /* 0x000fea0003800000 */
[----:B------:R-:W-:Y:S01]  /*11d0*/  UISETP.NE.AND UP0, UPT, UR49, 0x4, UPT ;  /* 0x000000043100788c */ /* 0x000fe2000bf05270 */
[----:B------:R-:W-:-:S05]  /*11e0*/  IMAD.MOV.U32 R19, RZ, RZ, R0 ;  /* 0x000000ffff137224 */ /* 0x000fca00078e0000 */
[----:B------:R-:W-:-:S13]  /*11f0*/  PLOP3.LUT P0, PT, PT, PT, UP0, 0x80, 0x0 ;  /* 0x000000000000781c */ /* 0x000fda0003f0f008 */
[----:B------:R-:W-:Y:S05]  /*1200*/  @P0 BRA `(.L_x_15) ;  /* 0x00000000001c0947 */ /* 0x000fea0003800000 */
[----:B------:R-:W-:Y:S01]  /*1210*/  LEA R19, R0, 0x3, 0x1 ;  /* 0x0000000300137811 */ /* 0x000fe200078e08ff */
[----:B------:R-:W-:Y:S06]  /*1220*/  BRA `(.L_x_15) ;  /* 0x0000000000147947 */ /* 0x000fec0003800000 */
.L_x_14:
[----:B------:R-:W-:Y:S01]  /*1230*/  LEA R19, R0, 0x2, 0x1 ;  /* 0x0000000200137811 */ /* 0x000fe200078e08ff */
[----:B------:R-:W-:Y:S06]  /*1240*/  BRA `(.L_x_15) ;  /* 0x00000000000c7947 */ /* 0x000fec0003800000 */
.L_x_13:
[----:B------:R-:W-:Y:S01]  /*1250*/  LEA R19, R0, 0x1, 0x1 ;  /* 0x0000000100137811 */ /* 0x000fe200078e08ff */
[----:B------:R-:W-:Y:S06]  /*1260*/  BRA `(.L_x_15) ;  /* 0x0000000000047947 */ /* 0x000fec0003800000 */
.L_x_12:
[----:B------:R-:W-:-:S07]  /*1270*/  SHF.L.U32 R19, R0, 0x1, RZ ;  /* 0x0000000100137819 */ /* 0x000fce00000006ff */
.L_x_15:
[----:B------:R-:W-:Y:S01]  /*1280*/  ULOP3.LUT UR6, UR47, 0x1, URZ, 0xfc, !UPT ;  /* 0x000000012f067892 */ /* 0x000fe2000f8efc3f */
[----:B------:R-:W-:Y:S01]  /*1290*/  LEA R0, R0, 0xbf, 0x7 ;  /* 0x000000bf00007811 */ /* 0x000fe200078e38ff */
[----:B------:R-:W-:Y:S02]  /*12a0*/  ULDC UR4, c[0x0][0x28c] ;  /* 0x0000a30000047ab9 */ /* 0x000fe40000000800 */
[----:B------:R-:W-:Y:S01]  /*12b0*/  UIADD3 UR4, UR4, 0x3f, URZ ;  /* 0x0000003f04047890 */ /* 0x000fe2000fffe03f */
[----:B------:R-:W-:Y:S01]  /*12c0*/  SHF.R.S32.HI R3, RZ, 0x1f, R0 ;  /* 0x0000001fff037819 */ /* 0x000fe20000011400 */
[----:B------:R-:W-:Y:S02]  /*12d0*/  UISETP.NE.AND UP0, UPT, UR6, 0x3, UPT ;  /* 0x000000030600788c */ /* 0x000fe4000bf05270 */
[----:B------:R-:W-:Y:S01]  /*12e0*/  USHF.R.S32.HI UR5, URZ, 0x1f, UR4 ;  /* 0x0000001f3f057899 */ /* 0x000fe20008011404 */
[----:B------:R-:W-:-:S03]  /*12f0*/  LEA.HI R3, R3, R0, RZ, 0x6 ;  /* 0x0000000003037211 */ /* 0x000fc600078f30ff */
[----:B------:R-:W-:Y:S01]  /*1300*/  PLOP3.LUT P0, PT, PT, PT, UP0, 0x80, 0x0 ;  /* 0x000000000000781c */ /* 0x000fe20003f0f008 */
[----:B------:R-:W-:Y:S01]  /*1310*/  ULEA.HI UR5, UR5, UR4, URZ, 0x6 ;  /* 0x0000000405057291 */ /* 0x000fe2000f8f303f */
[----:B------:R-:W-:-:S03]  /*1320*/  SHF.R.S32.HI R0, RZ, 0x6, R3 ;  /* 0x00000006ff007819 */ /* 0x000fc60000011403 */
[----:B------:R-:W-:-:S06]  /*1330*/  USHF.R.S32.HI UR5, URZ, 0x6, UR5 ;  /* 0x000000063f057899 */ /* 0x000fcc0008011405 */
[----:B------:R-:W-:Y:S02]  /*1340*/  VIMNMX R0, R0, UR5, PT ;  /* 0x0000000500007c48 */ /* 0x000fe4000bfe0100 */
[----:B------:R-:W-:Y:S05]  /*1350*/  @!P0 BRA `(.L_x_16) ;  /* 0x0000000000048947 */ /* 0x000fea0003800000 */
[----:B------:R-:W-:Y:S01]  /*1360*/  BPT.TRAP 0x1 ;  /* 0x000000040000795c */ /* 0x000fe20000300000 */
.L_x_16:
[----:B------:R-:W-:Y:S01]  /*1370*/  ULEA UR4, UR44, UR39, 0x3 ;  /* 0x000000272c047291 */ /* 0x000fe2000f8e183f */
[----:B------:R-:W-:Y:S01]  /*1380*/  IMAD.U32 R3, RZ, RZ, UR37 ;  /* 0x00000025ff037e24 */ /* 0x000fe2000f8e00ff */
[----:B------:R-:W-:-:S04]  /*1390*/  UISETP.NE.AND UP0, UPT, UR46, 0x3, UPT ;  /* 0x000000032e00788c */ /* 0x000fc8000bf05270 */
[----:B------:R-:W-:Y:S02]  /*13a0*/  SHF.L.U32 R3, R3, 0x1f, RZ ;  /* 0x0000001f03037819 */ /* 0x000fe400000006ff */
[----:B------:R-:W-:Y:S02]  /*13b0*/  PLOP3.LUT P0, PT, PT, PT, UP0, 0x80, 0x0 ;  /* 0x000000000000781c */ /* 0x000fe40003f0f008 */
[----:B------:R-:W1:Y:S02]  /*13c0*/  SYNCS.PHASECHK.TRANS64.TRYWAIT P1, [UR4+0x19450], R3 ;  /* 0x01945003ff0075a7 */ /* 0x000e640008020144 */
[----:B-1----:R-:W-:Y:S09]  /*13d0*/  @!P1 BRA `(.L_x_17) ;  /* 0x0000008800e09947 */ /* 0x002ff20003800000 */
.L_x_124:
[----:B------:R-:W-:Y:S05]  /*13e0*/  @!P0 BRA `(.L_x_18) ;  /* 0x0000000000048947 */ /* 0x000fea0003800000 */
[----:B------:R-:W-:Y:S01]  /*13f0*/  BPT.TRAP 0x1 ;  /* 0x000000040000795c */ /* 0x000fe20000300000 */
.L_x_18:
[----:B------:R-:W-:Y:S01]  /*1400*/  ULEA UR31, UR38, UR39, 0x3 ;  /* 0x00000027261f7291 */ /* 0x000fe2000f8e183f */
[----:B-1----:R-:W-:Y:S01]  /*1410*/  SHF.L.U32 R3, R22, 0x1f, RZ ;  /* 0x0000001f16037819 */ /* 0x002fe200000006ff */
[----:B------:R-:W-:Y:S01]  /*1420*/  UIADD3 UR30, UR39, 0x19490, URZ ;  /* 0x00019490271e7890 */ /* 0x000fe2000fffe03f */
[----:B------:R-:W-:Y:S01]  /*1430*/  SHF.L.U32 R4, R104, 0x1f, RZ ;  /* 0x0000001f68047819 */ /* 0x000fe200000006ff */
[----:B------:R-:W-:Y:S02]  /*1440*/  ULEA UR29, UR49, 0xfffffff8, 0x3 ;  /* 0xfffffff8311d7891 */ /* 0x000fe4000f8e183f */
[----:B------:R-:W-:Y:S02]  /*1450*/  ULEA UR28, UR49, UR30, 0x3 ;  /* 0x0000001e311c7291 */ /* 0x000fe4000f8e183f */
[----:B------:R-:W-:Y:S01]  /*1460*/  ULOP3.LUT UR29, UR29, 0x8, URZ, 0xc, !UPT ;  /* 0x000000081d1d7892 */ /* 0x000fe2000f8e0c3f */
[----:B------:R-:W1:Y:S02]  /*1470*/  SYNCS.PHASECHK.TRANS64.TRYWAIT P1, [UR31+0x19400], R3 ;  /* 0x01940003ff0075a7 */ /* 0x000e64000802015f */
[----:B-1----:R-:W-:Y:S09]  /*1480*/  @!P1 BRA `(.L_x_19) ;  /* 0x0000008800cc9947 */ /* 0x002ff20003800000 */
.L_x_125:
[----:B------:R-:W2:Y:S02]  /*1490*/  SYNCS.PHASECHK.TRANS64.TRYWAIT P1, [UR28+-0x8], R4 ;  /* 0xfffff804ff0075a7 */ /* 0x000ea4000802015c */
[----:B--2---:R-:W-:Y:S05]  /*14a0*/  @!P1 BRA `(.L_x_20) ;  /* 0x0000008800dc9947 */ /* 0x004fea0003800000 */
.L_x_126:
[----:B------:R-:W-:Y:S01]  /*14b0*/  UIMAD UR26, UR38, 0x300, UR41 ;  /* 0x00000300261a78a4 */ /* 0x000fe2000f8e0229 */
[----:B------:R-:W-:Y:S01]  /*14c0*/  WARPGROUP.ARRIVE ;  /* 0x00000000000079c5 */ /* 0x000fe20000000000 */
[----:B------:R-:W-:Y:S01]  /*14d0*/  UIMAD UR24, UR44, 0x300, UR40 ;  /* 0x000003002c1878a4 */ /* 0x000fe2000f8e0228 */
[----:B-1----:R-:W-:Y:S01]  /*14e0*/  IMAD R3, R19, 0x40, R16 ;  /* 0x0000004013037824 */ /* 0x002fe200078e0210 */
[----:B------:R-:W-:Y:S01]  /*14f0*/  UMOV UR27, 0x80000020 ;  /* 0x80000020001b7882 */ /* 0x000fe20000000000 */
[----:B------:R-:W-:Y:S01]  /*1500*/  UMOV UR25, 0x80000020 ;  /* 0x8000002000197882 */ /* 0x000fe20000000000 */
[----:B------:R-:W-:Y:S01]  /*1510*/  UIADD3 UR6, UR26, 0x2, URZ ;  /* 0x000000021a067890 */ /* 0x000fe2000fffe03f */
[C---:B------:R-:W-:Y:S01]  /*1520*/  IADD3 R4, R18.reuse, 0x8, RZ ;  /* 0x0000000812047810 */ /* 0x040fe20007ffe0ff */
[----:B------:R-:W-:Y:S01]  /*1530*/  UIADD3 UR4, UR24, 0x2, URZ ;  /* 0x0000000218047890 */ /* 0x000fe2000fffe03f */
[C---:B------:R-:W-:Y:S01]  /*1540*/  VIADD R5, R3.reuse, 0x8 ;  /* 0x0000000803057836 */ /* 0x040fe20000000000 */
[----:B------:R-:W-:Y:S01]  /*1550*/  UMOV UR7, 0x80000020 ;  /* 0x8000002000077882 */ /* 0x000fe20000000000 */
[----:B------:R-:W-:Y:S01]  /*1560*/  HGMMA.64x64x16.F32.BF16 R24, gdesc[UR24], RZ, !UPT, gsb0 ;  /* 0x00e00000181879f0 */ /* 0x000fe2000c0018ff */
[----:B------:R-:W-:Y:S01]  /*1570*/  UMOV UR5, 0x80000020 ;  /* 0x8000002000057882 */ /* 0x000fe20000000000 */
[----:B------:R-:W-:Y:S01]  /*1580*/  UIADD3 UR10, UR26, 0x100, URZ ;  /* 0x000001001a0a7890 */ /* 0x000fe2000fffe03f */
[----:B------:R-:W-:Y:S01]  /*1590*/  ISETP.GE.AND P6, PT, R3, R4, PT ;  /* 0x000000040300720c */ /* 0x000fe20003fc6270 */
[----:B------:R-:W-:Y:S01]  /*15a0*/  UIADD3 UR8, UR24, 0x100, URZ ;  /* 0x0000010018087890 */ /* 0x000fe2000fffe03f */
[C---:B------:R-:W-:Y:S01]  /*15b0*/  IADD3 R4, R18.reuse, 0x10, RZ ;  /* 0x0000001012047810 */ /* 0x040fe20007ffe0ff */
[----:B------:R-:W-:Y:S01]  /*15c0*/  UMOV UR11, 0x80000020 ;  /* 0x80000020000b7882 */ /* 0x000fe20000000000 */
[----:B------:R-:W-:Y:S01]  /*15d0*/  UMOV UR9, 0x80000020 ;  /* 0x8000002000097882 */ /* 0x000fe20000000000 */
[----:B------:R-:W-:Y:S01]  /*15e0*/  UIADD3 UR14, UR26, 0x102, URZ ;  /* 0x000001021a0e7890 */ /* 0x000fe2000fffe03f */
[CC--:B------:R-:W-:Y:S01]  /*15f0*/  ISETP.GE.AND P1, PT, R5.reuse, R18.reuse, PT ;  /* 0x000000120500720c */ /* 0x0c0fe20003f26270 */
[----:B------:R-:W-:Y:S01]  /*1600*/  UIADD3 UR12, UR24, 0x102, URZ ;  /* 0x00000102180c7890 */ /* 0x000fe2000fffe03f */
[----:B------:R-:W-:Y:S01]  /*1610*/  ISETP.GT.AND P3, PT, R5, R18, PT ;  /* 0x000000120500720c */ /* 0x000fe20003f64270 */
[----:B------:R-:W-:Y:S01]  /*1620*/  UMOV UR15, 0x80000020 ;  /* 0x80000020000f7882 */ /* 0x000fe20000000000 */
[----:B------:R-:W-:Y:S01]  /*1630*/  UMOV UR13, 0x80000020 ;  /* 0x80000020000d7882 */ /* 0x000fe20000000000 */
[----:B------:R-:W-:Y:S01]  /*1640*/  UIADD3 UR18, UR26, 0x200, URZ ;  /* 0x000002001a127890 */ /* 0x000fe2000fffe03f */
[C---:B------:R-:W-:Y:S01]  /*1650*/  ISETP.GE.AND P2, PT, R3.reuse, R4, PT ;  /* 0x000000040300720c */ /* 0x040fe20003f46270 */
[----:B------:R-:W-:Y:S01]  /*1660*/  UIADD3 UR16, UR24, 0x200, URZ ;  /* 0x0000020018107890 */ /* 0x000fe2000fffe03f */
[C---:B------:R-:W-:Y:S01]  /*1670*/  VIADD R4, R18.reuse, 0x18 ;  /* 0x0000001812047836 */ /* 0x040fe20000000000 */
[----:B------:R-:W-:Y:S01]  /*1680*/  UMOV UR19, 0x80000020 ;  /* 0x8000002000137882 */ /* 0x000fe20000000000 */
[----:B------:R-:W-:Y:S01]  /*1690*/  UMOV UR17, 0x80000020 ;  /* 0x8000002000117882 */ /* 0x000fe20000000000 */
[----:B------:R-:W-:Y:S01]  /*16a0*/  UIADD3 UR22, UR26, 0x202, URZ ;  /* 0x000002021a167890 */ /* 0x000fe2000fffe03f */
[C---:B------:R-:W-:Y:S01]  /*16b0*/  VIADD R6, R18.reuse, 0x9 ;  /* 0x0000000912067836 */ /* 0x040fe20000000000 */
[----:B------:R-:W-:Y:S01]  /*16c0*/  UIADD3 UR20, UR24, 0x202, URZ ;  /* 0x0000020218147890 */ /* 0x000fe2000fffe03f */
[C---:B------:R-:W-:Y:S01]  /*16d0*/  VIADD R8, R18.reuse, 0x11 ;  /* 0x0000001112087836 */ /* 0x040fe20000000000 */
[----:B------:R-:W-:Y:S01]  /*16e0*/  UMOV UR23, 0x80000020 ;  /* 0x8000002000177882 */ /* 0x000fe20000000000 */
[----:B------:R-:W-:Y:S01]  /*16f0*/  UMOV UR21, 0x80000020 ;  /* 0x8000002000157882 */ /* 0x000fe20000000000 */
[C---:B------:R-:W-:Y:S01]  /*1700*/  ISETP.GE.AND P5, PT, R3.reuse, R6, PT ;  /* 0x000000060300720c */ /* 0x040fe20003fa6270 */
[----:B------:R-:W-:Y:S01]  /*1710*/  VIADD R6, R18, 0x20 ;  /* 0x0000002012067836 */ /* 0x000fe20000000000 */
[----:B------:R-:W-:-:S02]  /*1720*/  ISETP.GE.AND P4, PT, R3, R8, PT ;  /* 0x000000080300720c */ /* 0x000fc40003f86270 */
[----:B------:R-:W-:Y:S01]  /*1730*/  P2R R9, PR, RZ, 0x1 ;  /* 0x00000001ff097803 */ /* 0x000fe20000000000 */
[----:B------:R-:W-:Y:S02]  /*1740*/  WARPGROUP.DEPBAR.LE gsb0, 0x0 ;  /* 0x00008000000079c5 */ /* 0x000fe40000010000 */
[----:B------:R-:W-:-:S06]  /*1750*/  WARPGROUP.ARRIVE ;  /* 0x00000000000079c5 */ /* 0x000fcc0000000000 */
[----:B------:R-:W-:Y:S01]  /*1760*/  HGMMA.64x64x16.F32.BF16 R24, gdesc[UR4], R24, gsb0 ;  /* 0x00e00000041879f0 */ /* 0x000fe20008001818 */
[----:B------:R-:W-:Y:S02]  /*1770*/  ULDC UR6, c[0x0][0x604] ;  /* 0x0001810000067ab9 */ /* 0x000fe40000000800 */
[----:B------:R-:W-:Y:S02]  /*1780*/  WARPGROUP.DEPBAR.LE gsb0, 0x0 ;  /* 0x00008000000079c5 */ /* 0x000fe40000010000 */
[----:B------:R-:W-:-:S06]  /*1790*/  WARPGROUP.ARRIVE ;  /* 0x00000000000079c5 */ /* 0x000fcc0000000000 */
[----:B------:R-:W-:Y:S03]  /*17a0*/  HGMMA.64x64x16.F32.BF16 R24, gdesc[UR8], R24, gsb0 ;  /* 0x00e00000081879f0 */ /* 0x000fe60008001818 */
        /* <DEDUP_REMOVED lines=10> */
[----:B------:R-:W-:Y:S02]  /*1850*/  FSEL R26, R26, -INF , P1 ;  /* 0xff8000001a1a7808 */ /* 0x000fe40000800000 */
[-C--:B------:R-:W-:Y:S02]  /*1860*/  ISETP.GE.AND P1, PT, R3, R18.reuse, PT ;  /* 0x000000120300720c */ /* 0x080fe40003f26270 */
[----:B------:R-:W-:Y:S02]  /*1870*/  FSEL R27, R27, -INF , P3 ;  /* 0xff8000001b1b7808 */ /* 0x000fe40001800000 */
[----:B------:R-:W-:-:S02]  /*1880*/  ISETP.GT.AND P3, PT, R3, R18, PT ;  /* 0x000000120300720c */ /* 0x000fc40003f64270 */
[----:B------:R-:W-:Y:S02]  /*1890*/  FSEL R24, R24, -INF , P1 ;  /* 0xff80000018187808 */ /* 0x000fe40000800000 */
[----:B------:R-:W-:Y:S02]  /*18a0*/  FSEL R30, R30, -INF , P1 ;  /* 0xff8000001e1e7808 */ /* 0x000fe40000800000 */
[----:B------:R-:W-:Y:S02]  /*18b0*/  ISETP.GE.AND P1, PT, R3, R4, PT ;  /* 0x000000040300720c */ /* 0x000fe40003f26270 */
[----:B------:R-:W-:Y:S02]  /*18c0*/  IADD3 R4, R18, 0x19, RZ ;  /* 0x0000001912047810 */ /* 0x000fe40007ffe0ff */
[----:B------:R-:W-:Y:S02]  /*18d0*/  FSEL R25, R25, -INF , P3 ;  /* 0xff80000019197808 */ /* 0x000fe40001800000 */
[----:B------:R-:W-:-:S02]  /*18e0*/  FSEL R31, R31, -INF , P3 ;  /* 0xff8000001f1f7808 */ /* 0x000fc40001800000 */
[C---:B------:R-:W-:Y:S01]  /*18f0*/  ISETP.GE.AND P3, PT, R3.reuse, R4, PT ;  /* 0x000000040300720c */ /* 0x040fe20003f66270 */
[----:B------:R-:W-:Y:S01]  /*1900*/  VIADD R4, R18, 0x21 ;  /* 0x0000002112047836 */ /* 0x000fe20000000000 */
[----:B------:R-:W-:Y:S02]  /*1910*/  FSEL R28, R28, -INF , P6 ;  /* 0xff8000001c1c7808 */ /* 0x000fe40003000000 */
[----:B------:R-:W-:Y:S02]  /*1920*/  FMNMX R5, R24, R25, !PT ;  /* 0x0000001918057209 */ /* 0x000fe40007800000 */
[----:B------:R-:W-:Y:S02]  /*1930*/  FSEL R34, R34, -INF , P6 ;  /* 0xff80000022227808 */ /* 0x000fe40003000000 */
[----:B------:R-:W-:Y:S02]  /*1940*/  ISETP.GE.AND P6, PT, R3, R6, PT ;  /* 0x000000060300720c */ /* 0x000fe40003fc6270 */
[----:B------:R-:W-:-:S02]  /*1950*/  FSEL R29, R29, -INF , P5 ;  /* 0xff8000001d1d7808 */ /* 0x000fc40002800000 */
[----:B------:R-:W-:Y:S02]  /*1960*/  FSEL R35, R35, -INF , P5 ;  /* 0xff80000023237808 */ /* 0x000fe40002800000 */
[----:B------:R-:W-:Y:S02]  /*1970*/  FMNMX R6, R28, R5, !PT ;  /* 0x000000051c067209 */ /* 0x000fe40007800000 */
[----:B------:R-:W-:Y:S02]  /*1980*/  ISETP.GE.AND P5, PT, R3, R4, PT ;  /* 0x000000040300720c */ /* 0x000fe40003fa6270 */
[----:B------:R-:W-:Y:S02]  /*1990*/  IADD3 R4, R18, 0x28, RZ ;  /* 0x0000002812047810 */ /* 0x000fe40007ffe0ff */
[----:B------:R-:W-:Y:S02]  /*19a0*/  FSEL R32, R32, -INF , P2 ;  /* 0xff80000020207808 */ /* 0x000fe40001000000 */
[----:B------:R-:W-:-:S02]  /*19b0*/  FMNMX R5, R29, R6, !PT ;  /* 0x000000061d057209 */ /* 0x000fc40007800000 */
[----:B------:R-:W-:Y:S02]  /*19c0*/  FSEL R38, R38, -INF , P2 ;  /* 0xff80000026267808 */ /* 0x000fe40001000000 */
[----:B------:R-:W-:Y:S01]  /*19d0*/  ISETP.GE.AND P2, PT, R3, R4, PT ;  /* 0x000000040300720c */ /* 0x000fe20003f46270 */
[----:B------:R-:W-:Y:S01]  /*19e0*/  VIADD R4, R18, 0x29 ;  /* 0x0000002912047836 */ /* 0x000fe20000000000 */
[----:B------:R-:W-:Y:S02]  /*19f0*/  FSEL R33, R33, -INF , P4 ;  /* 0xff80000021217808 */ /* 0x000fe40002000000 */
[----:B------:R-:W-:Y:S02]  /*1a00*/  FMNMX R6, R32, R5, !PT ;  /* 0x0000000520067209 */ /* 0x000fe40007800000 */
[----:B------:R-:W-:Y:S02]  /*1a10*/  FSEL R39, R39, -INF , P4 ;  /* 0xff80000027277808 */ /* 0x000fe40002000000 */
[----:B------:R-:W-:Y:S01]  /*1a20*/  ISETP.GE.AND P4, PT, R3, R4, PT ;  /* 0x000000040300720c */ /* 0x000fe20003f86270 */
[----:B------:R-:W-:Y:S01]  /*1a30*/  VIADD R4, R18, 0x30 ;  /* 0x0000003012047836 */ /* 0x000fe20000000000 */
[----:B------:R-:W-:-:S02]  /*1a40*/  FSEL R36, R36, -INF , P1 ;  /* 0xff80000024247808 */ /* 0x000fc40000800000 */
[----:B------:R-:W-:Y:S02]  /*1a50*/  FMNMX R5, R33, R6, !PT ;  /* 0x0000000621057209 */ /* 0x000fe40007800000 */
[----:B------:R-:W-:Y:S02]  /*1a60*/  FSEL R37, R37, -INF , P3 ;  /* 0xff80000025257808 */ /* 0x000fe40001800000 */
[----:B------:R-:W-:Y:S02]  /*1a70*/  FMNMX R6, R36, R5, !PT ;  /* 0x0000000524067209 */ /* 0x000fe40007800000 */
[----:B------:R-:W-:Y:S02]  /*1a80*/  FSEL R42, R42, -INF , P1 ;  /* 0xff8000002a2a7808 */ /* 0x000fe40000800000 */
[----:B------:R-:W-:Y:S02]  /*1a90*/  ISETP.GE.AND P1, PT, R3, R4, PT ;  /* 0x000000040300720c */ /* 0x000fe40003f26270 */
[----:B------:R-:W-:-:S02]  /*1aa0*/  IADD3 R4, R18, 0x38, RZ ;  /* 0x0000003812047810 */ /* 0x000fc40007ffe0ff */
[----:B------:R-:W-:Y:S02]  /*1ab0*/  FSEL R40, R40, -INF , P6 ;  /* 0xff80000028287808 */ /* 0x000fe40003000000 */
[----:B------:R-:W-:Y:S02]  /*1ac0*/  FMNMX R5, R37, R6, !PT ;  /* 0x0000000625057209 */ /* 0x000fe40007800000 */
[----:B------:R-:W-:Y:S02]  /*1ad0*/  FSEL R43, R43, -INF , P3 ;  /* 0xff8000002b2b7808 */ /* 0x000fe40001800000 */
[----:B------:R-:W-:Y:S01]  /*1ae0*/  ISETP.GE.AND P3, PT, R3, R4, PT ;  /* 0x000000040300720c */ /* 0x000fe20003f66270 */
[----:B------:R-:W-:Y:S01]  /*1af0*/  VIADD R4, R18, 0x39 ;  /* 0x0000003912047836 */ /* 0x000fe20000000000 */
[----:B------:R-:W-:Y:S02]  /*1b00*/  FSEL R41, R41, -INF , P5 ;  /* 0xff80000029297808 */ /* 0x000fe40002800000 */
[----:B------:R-:W-:-:S02]  /*1b10*/  FMNMX R6, R40, R5, !PT ;  /* 0x0000000528067209 */ /* 0x000fc40007800000 */
[----:B------:R-:W-:Y:S02]  /*1b20*/  FSEL R44, R44, -INF , P2 ;  /* 0xff8000002c2c7808 */ /* 0x000fe40001000000 */
[----:B------:R-:W-:Y:S02]  /*1b30*/  FSEL R52, R52, -INF , P3 ;  /* 0xff80000034347808 */ /* 0x000fe40001800000 */
[----:B------:R-:W-:Y:S02]  /*1b40*/  FMNMX R5, R41, R6, !PT ;  /* 0x0000000629057209 */ /* 0x000fe40007800000 */
[----:B------:R-:W-:Y:S01]  /*1b50*/  ISETP.GE.AND P3, PT, R3, R4, PT ;  /* 0x000000040300720c */ /* 0x000fe20003f66270 */
[----:B------:R-:W-:Y:S01]  /*1b60*/  VIADD R4, R18, 0x31 ;  /* 0x0000003112047836 */ /* 0x000fe20000000000 */
[----:B------:R-:W-:Y:S02]  /*1b70*/  FSEL R45, R45, -INF , P4 ;  /* 0xff8000002d2d7808 */ /* 0x000fe40002000000 */
[----:B------:R-:W-:-:S02]  /*1b80*/  FMNMX R6, R44, R5, !PT ;  /* 0x000000052c067209 */ /* 0x000fc40007800000 */
[----:B------:R-:W-:Y:S02]  /*1b90*/  FSEL R53, R53, -INF , P3 ;  /* 0xff80000035357808 */ /* 0x000fe40001800000 */
[----:B------:R-:W-:Y:S02]  /*1ba0*/  ISETP.GE.AND P3, PT, R3, R4, PT ;  /* 0x000000040300720c */ /* 0x000fe40003f66270 */
[----:B------:R-:W-:Y:S02]  /*1bb0*/  FSEL R48, R48, -INF , P1 ;  /* 0xff80000030307808 */ /* 0x000fe40000800000 */
[----:B------:R-:W-:Y:S02]  /*1bc0*/  FMNMX R3, R45, R6, !PT ;  /* 0x000000062d037209 */ /* 0x000fe40007800000 */
[----:B------:R-:W-:Y:S02]  /*1bd0*/  FSEL R49, R49, -INF , P3 ;  /* 0xff80000031317808 */ /* 0x000fe40001800000 */
[----:B------:R-:W-:-:S02]  /*1be0*/  FMNMX R4, R48, R3, !PT ;  /* 0x0000000330047209 */ /* 0x000fc40007800000 */
[----:B------:R-:W-:Y:S02]  /*1bf0*/  FSEL R46, R46, -INF , P6 ;  /* 0xff8000002e2e7808 */ /* 0x000fe40003000000 */
[----:B------:R-:W-:Y:S02]  /*1c00*/  FMNMX R3, R49, R4, !PT ;  /* 0x0000000431037209 */ /* 0x000fe40007800000 */
[----:B------:R-:W-:Y:S02]  /*1c10*/  FSEL R47, R47, -INF , P5 ;  /* 0xff8000002f2f7808 */ /* 0x000fe40002800000 */
[----:B------:R-:W-:Y:S02]  /*1c20*/  FMNMX R4, R52, R3, !PT ;  /* 0x0000000334047209 */ /* 0x000fe40007800000 */
[----:B------:R-:W-:Y:S02]  /*1c30*/  FMNMX R3, R26, R27, !PT ;  /* 0x0000001b1a037209 */ /* 0x000fe40007800000 */
[----:B------:R-:W-:-:S02]  /*1c40*/  FMNMX R5, R53, R4, !PT ;  /* 0x0000000435057209 */ /* 0x000fc40007800000 */
[----:B------:R-:W-:Y:S02]  /*1c50*/  FMNMX R6, R30, R3, !PT ;  /* 0x000000031e067209 */ /* 0x000fe40007800000 */
[----:B------:R-:W-:Y:S01]  /*1c60*/  FSEL R50, R50, -INF , P2 ;  /* 0xff80000032327808 */ /* 0x000fe20001000000 */
[----:B------:R-:W1:Y:S01]  /*1c70*/  SHFL.BFLY PT, R4, R5, 0x1, 0x1f ;  /* 0x0c201f0005047f89 */ /* 0x000e6200000e0000 */
[----:B------:R-:W-:Y:S02]  /*1c80*/  FMNMX R3, R31, R6, !PT ;  /* 0x000000061f037209 */ /* 0x000fe40007800000 */
[----:B------:R-:W-:Y:S02]  /*1c90*/  FSEL R51, R51, -INF , P4 ;  /* 0xff80000033337808 */ /* 0x000fe40002000000 */
[----:B------:R-:W-:Y:S02]  /*1ca0*/  FMNMX R6, R34, R3, !PT ;  /* 0x0000000322067209 */ /* 0x000fe40007800000 */
[----:B------:R-:W-:-:S02]  /*1cb0*/  FSEL R54, R54, -INF , P1 ;  /* 0xff80000036367808 */ /* 0x000fc40000800000 */
[----:B------:R-:W-:Y:S02]  /*1cc0*/  FMNMX R3, R35, R6, !PT ;  /* 0x0000000623037209 */ /* 0x000fe40007800000 */
[----:B------:R-:W-:Y:S02]  /*1cd0*/  FSEL R55, R55, -INF , P3 ;  /* 0xff80000037377808 */ /* 0x000fe40001800000 */
[----:B------:R-:W-:-:S04]  /*1ce0*/  FMNMX R6, R38, R3, !PT ;  /* 0x0000000326067209 */ /* 0x000fc80007800000 */
[----:B------:R-:W-:-:S04]  /*1cf0*/  FMNMX R3, R39, R6, !PT ;  /* 0x0000000627037209 */ /* 0x000fc80007800000 */
[----:B------:R-:W-:Y:S02]  /*1d00*/  FMNMX R6, R42, R3, !PT ;  /* 0x000000032a067209 */ /* 0x000fe40007800000 */
[----:B-1----:R-:W-:Y:S02]  /*1d10*/  FMNMX R7, R5, R4, !PT ;  /* 0x0000000405077209 */ /* 0x002fe40007800000 */
[----:B------:R-:W-:-:S03]  /*1d20*/  FMNMX R3, R43, R6, !PT ;  /* 0x000000062b037209 */ /* 0x000fc60007800000 */
[----:B------:R-:W1:Y:S01]  /*1d30*/  SHFL.BFLY PT, R4, R7, 0x2, 0x1f ;  /* 0x0c401f0007047f89 */ /* 0x000e6200000e0000 */
[----:B------:R-:W-:-:S04]  /*1d40*/  FMNMX R6, R46, R3, !PT ;  /* 0x000000032e067209 */ /* 0x000fc80007800000 */
[----:B------:R-:W-:-:S04]  /*1d50*/  FMNMX R3, R47, R6, !PT ;  /* 0x000000062f037209 */ /* 0x000fc80007800000 */
[----:B------:R-:W-:-:S04]  /*1d60*/  FMNMX R6, R50, R3, !PT ;  /* 0x0000000332067209 */ /* 0x000fc80007800000 */
[----:B------:R-:W-:-:S04]  /*1d70*/  FMNMX R3, R51, R6, !PT ;  /* 0x0000000633037209 */ /* 0x000fc80007800000 */
[----:B------:R-:W-:-:S04]  /*1d80*/  FMNMX R6, R54, R3, !PT ;  /* 0x0000000336067209 */ /* 0x000fc80007800000 */
[----:B------:R-:W-:Y:S02]  /*1d90*/  FMNMX R6, R55, R6, !PT ;  /* 0x0000000637067209 */ /* 0x000fe40007800000 */
[----:B-1----:R-:W-:-:S03]  /*1da0*/  FMNMX R4, R7, R4, !PT ;  /* 0x0000000407047209 */ /* 0x002fc60007800000 */
[----:B------:R-:W1:Y:S01]  /*1db0*/  SHFL.BFLY PT, R3, R6, 0x1, 0x1f ;  /* 0x0c201f0006037f89 */ /* 0x000e6200000e0000 */
[----:B------:R-:W-:-:S04]  /*1dc0*/  FSETP.NEU.AND P0, PT, R4, -INF , PT ;  /* 0xff8000000400780b */ /* 0x000fc80003f0d000 */
[----:B------:R-:W-:Y:S02]  /*1dd0*/  FSEL R8, R4, RZ, P0 ;  /* 0x000000ff04087208 */ /* 0x000fe40000000000 */
[----:B------:R-:W-:-:S03]  /*1de0*/  ISETP.NE.AND P0, PT, R9, RZ, PT ;  /* 0x000000ff0900720c */ /* 0x000fc60003f05270 */
[----:B------:R-:W-:-:S04]  /*1df0*/  FMUL R8, R8, UR6 ;  /* 0x0000000608087c20 */ /* 0x000fc80008400000 */
[--C-:B------:R-:W-:Y:S01]  /*1e00*/  FFMA R25, R25, UR6, -R8.reuse ;  /* 0x0000000619197c23 */ /* 0x100fe20008000808 */
[--C-:B------:R-:W-:Y:S01]  /*1e10*/  FFMA R24, R24, UR6, -R8.reuse ;  /* 0x0000000618187c23 */ /* 0x100fe20008000808 */
[--C-:B------:R-:W-:Y:S01]  /*1e20*/  FFMA R36, R36, UR6, -R8.reuse ;  /* 0x0000000624247c23 */ /* 0x100fe20008000808 */
[--C-:B------:R-:W-:Y:S01]  /*1e30*/  FFMA R29, R29, UR6, -R8.reuse ;  /* 0x000000061d1d7c23 */ /* 0x100fe20008000808 */
[--C-:B------:R-:W-:Y:S01]  /*1e40*/  FFMA R37, R37, UR6, -R8.reuse ;  /* 0x0000000625257c23 */ /* 0x100fe20008000808 */
[----:B------:R-:W-:Y:S01]  /*1e50*/  FSETP.GEU.AND P2, PT, R25, -126, PT ;  /* 0xc2fc00001900780b */ /* 0x000fe20003f4e000 */
[--C-:B------:R-:W-:Y:S01]  /*1e60*/  FFMA R28, R28, UR6, -R8.reuse ;  /* 0x000000061c1c7c23 */ /* 0x100fe20008000808 */
[----:B------:R-:W-:Y:S01]  /*1e70*/  FSETP.GEU.AND P5, PT, R24, -126, PT ;  /* 0xc2fc00001800780b */ /* 0x000fe20003fae000 */
[--C-:B------:R-:W-:Y:S01]  /*1e80*/  FFMA R32, R32, UR6, -R8.reuse ;  /* 0x0000000620207c23 */ /* 0x100fe20008000808 */
[--C-:B------:R-:W-:Y:S01]  /*1e90*/  FFMA R33, R33, UR6, -R8.reuse ;  /* 0x0000000621217c23 */ /* 0x100fe20008000808 */
[----:B------:R-:W-:Y:S01]  /*1ea0*/  FSETP.GEU.AND P4, PT, R29, -126, PT ;  /* 0xc2fc00001d00780b */ /* 0x000fe20003f8e000 */
[--C-:B------:R-:W-:Y:S01]  /*1eb0*/  FFMA R40, R40, UR6, -R8.reuse ;  /* 0x0000000628287c23 */ /* 0x100fe20008000808 */
[----:B-1----:R-:W-:Y:S01]  /*1ec0*/  FMNMX R3, R6, R3, !PT ;  /* 0x0000000306037209 */ /* 0x002fe20007800000 */
[--C-:B------:R-:W-:Y:S01]  /*1ed0*/  FFMA R41, R41, UR6, -R8.reuse ;  /* 0x0000000629297c23 */ /* 0x100fe20008000808 */
[----:B------:R-:W-:Y:S01]  /*1ee0*/  FSETP.GEU.AND P6, PT, R28, -126, PT ;  /* 0xc2fc00001c00780b */ /* 0x000fe20003fce000 */
[--C-:B------:R-:W-:Y:S01]  /*1ef0*/  FFMA R44, R44, UR6, -R8.reuse ;  /* 0x000000062c2c7c23 */ /* 0x100fe20008000808 */
[----:B------:R-:W-:Y:S01]  /*1f00*/  FSETP.GEU.AND P3, PT, R32, -126, PT ;  /* 0xc2fc00002000780b */ /* 0x000fe20003f6e000 */
[----:B------:R-:W1:Y:S01]  /*1f10*/  SHFL.BFLY PT, R6, R3, 0x2, 0x1f ;  /* 0x0c401f0003067f89 */ /* 0x000e6200000e0000 */
[----:B------:R-:W-:Y:S01]  /*1f20*/  @!P2 FMUL R25, R25, 0.5 ;  /* 0x3f0000001919a820 */ /* 0x000fe20000400000 */
[----:B------:R-:W-:Y:S01]  /*1f30*/  FSETP.GEU.AND P1, PT, R33, -126, PT ;  /* 0xc2fc00002100780b */ /* 0x000fe20003f2e000 */
[----:B------:R-:W-:Y:S01]  /*1f40*/  @!P5 FMUL R24, R24, 0.5 ;  /* 0x3f0000001818d820 */ /* 0x000fe20000400000 */
[--C-:B------:R-:W-:Y:S01]  /*1f50*/  FFMA R48, R48, UR6, -R8.reuse ;  /* 0x0000000630307c23 */ /* 0x100fe20008000808 */
[--C-:B------:R-:W-:Y:S01]  /*1f60*/  FFMA R45, R45, UR6, -R8.reuse ;  /* 0x000000062d2d7c23 */ /* 0x100fe20008000808 */
[----:B------:R-:W-:Y:S01]  /*1f70*/  @!P4 FMUL R29, R29, 0.5 ;  /* 0x3f0000001d1dc820 */ /* 0x000fe20000400000 */
[----:B------:R-:W2:Y:S01]  /*1f80*/  MUFU.EX2 R72, R24 ;  /* 0x0000001800487308 */ /* 0x000ea20000000800 */
[--C-:B------:R-:W-:Y:S01]  /*1f90*/  FFMA R49, R49, UR6, -R8.reuse ;  /* 0x0000000631317c23 */ /* 0x100fe20008000808 */
[--C-:B------:R-:W-:Y:S01]  /*1fa0*/  FFMA R52, R52, UR6, -R8.reuse ;  /* 0x0000000634347c23 */ /* 0x100fe20008000808 */
[----:B------:R-:W-:Y:S01]  /*1fb0*/  @!P6 FMUL R28, R28, 0.5 ;  /* 0x3f0000001c1ce820 */ /* 0x000fe20000400000 */
[----:B------:R-:W-:Y:S01]  /*1fc0*/  FFMA R8, R53, UR6, -R8 ;  /* 0x0000000635087c23 */ /* 0x000fe20008000808 */
[----:B------:R-:W-:-:S03]  /*1fd0*/  @!P3 FMUL R32, R32, 0.5 ;  /* 0x3f0000002020b820 */ /* 0x000fc60000400000 */
[----:B------:R-:W3:Y:S01]  /*1fe0*/  MUFU.EX2 R25, R25 ;  /* 0x0000001900197308 */ /* 0x000ee20000000800 */
[----:B------:R-:W-:-:S07]  /*1ff0*/  @!P1 FMUL R33, R33, 0.5 ;  /* 0x3f00000021219820 */ /* 0x000fce0000400000 */
[----:B------:R-:W4:Y:S01]  /*2000*/  MUFU.EX2 R74, R28 ;  /* 0x0000001c004a7308 */ /* 0x000f220000000800 */
[----:B--2---:R-:W-:Y:S01]  /*2010*/  @!P5 FMUL R72, R72, R72 ;  /* 0x000000484848d220 */ /* 0x004fe20000400000 */
[----:B------:R-:W-:Y:S02]  /*2020*/  FSETP.GEU.AND P5, PT, R36, -126, PT ;  /* 0xc2fc00002400780b */ /* 0x000fe40003fae000 */
[----:B-1----:R-:W-:-:S04]  /*2030*/  FMNMX R5, R3, R6, !PT ;  /* 0x0000000603057209 */ /* 0x002fc80007800000 */
[----:B------:R-:W1:Y:S01]  /*2040*/  MUFU.EX2 R29, R29 ;  /* 0x0000001d001d7308 */ /* 0x000e620000000800 */
[----:B---3--:R-:W-:Y:S01]  /*2050*/  @!P2 FMUL R25, R25, R25 ;  /* 0x000000191919a220 */ /* 0x008fe20000400000 */
[----:B------:R-:W-:-:S05]  /*2060*/  FSETP.GEU.AND P2, PT, R37, -126, PT ;  /* 0xc2fc00002500780b */ /* 0x000fca0003f4e000 */
[----:B------:R-:W-:Y:S01]  /*2070*/  @!P5 FMUL R36, R36, 0.5 ;  /* 0x3f0000002424d820 */ /* 0x000fe20000400000 */
[----:B------:R-:W2:Y:S01]  /*2080*/  MUFU.EX2 R76, R32 ;  /* 0x00000020004c7308 */ /* 0x000ea20000000800 */
[----:B----4-:R-:W-:Y:S01]  /*2090*/  @!P6 FMUL R74, R74, R74 ;  /* 0x0000004a4a4ae220 */ /* 0x010fe20000400000 */
[----:B------:R-:W-:-:S05]  /*20a0*/  FSETP.GEU.AND P6, PT, R40, -126, PT ;  /* 0xc2fc00002800780b */ /* 0x000fca0003fce000 */
[----:B------:R-:W-:Y:S01]  /*20b0*/  @!P2 FMUL R37, R37, 0.5 ;  /* 0x3f0000002525a820 */ /* 0x000fe20000400000 */
[----:B------:R-:W3:Y:S01]  /*20c0*/  MUFU.EX2 R78, R36 ;  /* 0x00000024004e7308 */ /* 0x000ee20000000800 */
[----:B-1----:R-:W-:Y:S01]  /*20d0*/  @!P4 FMUL R29, R29, R29 ;  /* 0x0000001d1d1dc220 */ /* 0x002fe20000400000 */
[----:B------:R-:W-:-:S05]  /*20e0*/  FSETP.GEU.AND P4, PT, R41, -126, PT ;  /* 0xc2fc00002900780b */ /* 0x000fca0003f8e000 */
[----:B------:R-:W-:Y:S01]  /*20f0*/  @!P6 FMUL R40, R40, 0.5 ;  /* 0x3f0000002828e820 */ /* 0x000fe20000400000 */
[----:B------:R-:W1:Y:S01]  /*2100*/  MUFU.EX2 R37, R37 ;  /* 0x0000002500257308 */ /* 0x000e620000000800 */
[----:B--2---:R-:W-:Y:S01]  /*2110*/  @!P3 FMUL R76, R76, R76 ;  /* 0x0000004c4c4cb220 */ /* 0x004fe20000400000 */
[----:B------:R-:W-:-:S05]  /*2120*/  FSETP.GEU.AND P3, PT, R44, -126, PT ;  /* 0xc2fc00002c00780b */ /* 0x000fca0003f6e000 */
[----:B------:R-:W-:Y:S01]  /*2130*/  @!P4 FMUL R41, R41, 0.5 ;  /* 0x3f0000002929c820 */ /* 0x000fe20000400000 */
[----:B------:R-:W2:Y:S01]  /*2140*/  MUFU.EX2 R33, R33 ;  /* 0x0000002100217308 */ /* 0x000ea20000000800 */
[----:B---3--:R-:W-:Y:S01]  /*2150*/  @!P5 FMUL R78, R78, R78 ;  /* 0x0000004e4e4ed220 */ /* 0x008fe20000400000 */
[----:B------:R-:W-:-:S04]  /*2160*/  FSETP.NEU.AND P5, PT, R5, -INF , PT ;  /* 0xff8000000500780b */ /* 0x000fc80003fad000 */
[----:B------:R-:W-:Y:S01]  /*2170*/  FSEL R3, R5, RZ, P5 ;  /* 0x000000ff05037208 */ /* 0x000fe20002800000 */
[----:B------:R-:W-:Y:S01]  /*2180*/  @!P3 FMUL R44, R44, 0.5 ;  /* 0x3f0000002c2cb820 */ /* 0x000fe20000400000 */
[----:B------:R-:W-:Y:S01]  /*2190*/  FSETP.GEU.AND P5, PT, R49, -126, PT ;  /* 0xc2fc00003100780b */ /* 0x000fe20003fae000 */
[----:B-1----:R-:W-:Y:S01]  /*21a0*/  @!P2 FMUL R37, R37, R37 ;  /* 0x000000252525a220 */ /* 0x002fe20000400000 */
[----:B------:R-:W-:Y:S01]  /*21b0*/  FSETP.GEU.AND P2, PT, R48, -126, PT ;  /* 0xc2fc00003000780b */ /* 0x000fe20003f4e000 */
[----:B------:R-:W1:Y:S01]  /*21c0*/  MUFU.EX2 R7, R40 ;  /* 0x0000002800077308 */ /* 0x000e620000000800 */
[----:B------:R-:W-:-:S04]  /*21d0*/  FMUL R3, R3, UR6 ;  /* 0x0000000603037c20 */ /* 0x000fc80008400000 */
[--C-:B------:R-:W-:Y:S01]  /*21e0*/  FFMA R26, R26, UR6, -R3.reuse ;  /* 0x000000061a1a7c23 */ /* 0x100fe20008000803 */
[----:B--2---:R-:W-:Y:S01]  /*21f0*/  @!P1 FMUL R33, R33, R33 ;  /* 0x0000002121219220 */ /* 0x004fe20000400000 */
[----:B------:R-:W-:Y:S01]  /*2200*/  FSETP.GEU.AND P1, PT, R45, -126, PT ;  /* 0xc2fc00002d00780b */ /* 0x000fe20003f2e000 */
[----:B------:R-:W2:Y:S01]  /*2210*/  MUFU.EX2 R80, R41 ;  /* 0x0000002900507308 */ /* 0x000ea20000000800 */
[--C-:B------:R-:W-:Y:S01]  /*2220*/  FFMA R30, R30, UR6, -R3.reuse ;  /* 0x000000061e1e7c23 */ /* 0x100fe20008000803 */
[----:B------:R-:W-:Y:S01]  /*2230*/  @!P5 FMUL R49, R49, 0.5 ;  /* 0x3f0000003131d820 */ /* 0x000fe20000400000 */
[--C-:B------:R-:W-:Y:S01]  /*2240*/  FFMA R27, R27, UR6, -R3.reuse ;  /* 0x000000061b1b7c23 */ /* 0x100fe20008000803 */
[----:B------:R-:W-:Y:S01]  /*2250*/  @!P2 FMUL R48, R48, 0.5 ;  /* 0x3f0000003030a820 */ /* 0x000fe20000400000 */
[--C-:B------:R-:W-:Y:S01]  /*2260*/  FFMA R31, R31, UR6, -R3.reuse ;  /* 0x000000061f1f7c23 */ /* 0x100fe20008000803 */
[--C-:B------:R-:W-:Y:S01]  /*2270*/  FFMA R34, R34, UR6, -R3.reuse ;  /* 0x0000000622227c23 */ /* 0x100fe20008000803 */
[--C-:B------:R-:W-:Y:S01]  /*2280*/  FFMA R38, R38, UR6, -R3.reuse ;  /* 0x0000000626267c23 */ /* 0x100fe20008000803 */
[----:B------:R-:W3:Y:S01]  /*2290*/  MUFU.EX2 R9, R44 ;  /* 0x0000002c00097308 */ /* 0x000ee20000000800 */
[----:B-1----:R-:W-:Y:S01]  /*22a0*/  @!P6 FMUL R7, R7, R7 ;  /* 0x000000070707e220 */ /* 0x002fe20000400000 */
[----:B------:R-:W-:Y:S01]  /*22b0*/  FSETP.GEU.AND P6, PT, R52, -126, PT ;  /* 0xc2fc00003400780b */ /* 0x000fe20003fce000 */
[--C-:B------:R-:W-:Y:S01]  /*22c0*/  FFMA R42, R42, UR6, -R3.reuse ;  /* 0x000000062a2a7c23 */ /* 0x100fe20008000803 */
[----:B------:R-:W-:Y:S01]  /*22d0*/  @!P1 FMUL R45, R45, 0.5 ;  /* 0x3f0000002d2d9820 */ /* 0x000fe20000400000 */
[--C-:B------:R-:W-:Y:S01]  /*22e0*/  FFMA R35, R35, UR6, -R3.reuse ;  /* 0x0000000623237c23 */ /* 0x100fe20008000803 */
[--C-:B------:R-:W-:Y:S01]  /*22f0*/  FFMA R39, R39, UR6, -R3.reuse ;  /* 0x0000000627277c23 */ /* 0x100fe20008000803 */
[--C-:B------:R-:W-:Y:S01]  /*2300*/  FFMA R43, R43, UR6, -R3.reuse ;  /* 0x000000062b2b7c23 */ /* 0x100fe20008000803 */
[----:B------:R-:W1:Y:S01]  /*2310*/  MUFU.EX2 R11, R48 ;  /* 0x00000030000b7308 */ /* 0x000e620000000800 */
[----:B--2---:R-:W-:Y:S01]  /*2320*/  @!P4 FMUL R80, R80, R80 ;  /* 0x000000505050c220 */ /* 0x004fe20000400000 */
[----:B------:R-:W-:Y:S01]  /*2330*/  FSETP.GEU.AND P4, PT, R8, -126, PT ;  /* 0xc2fc00000800780b */ /* 0x000fe20003f8e000 */
[--C-:B------:R-:W-:Y:S01]  /*2340*/  FFMA R46, R46, UR6, -R3.reuse ;  /* 0x000000062e2e7c23 */ /* 0x100fe20008000803 */
[--C-:B------:R-:W-:Y:S01]  /*2350*/  FFMA R50, R50, UR6, -R3.reuse ;  /* 0x0000000632327c23 */ /* 0x100fe20008000803 */
[--C-:B------:R-:W-:Y:S01]  /*2360*/  FFMA R47, R47, UR6, -R3.reuse ;  /* 0x000000062f2f7c23 */ /* 0x100fe20008000803 */
[--C-:B------:R-:W-:Y:S01]  /*2370*/  FFMA R51, R51, UR6, -R3.reuse ;  /* 0x0000000633337c23 */ /* 0x100fe20008000803 */
[----:B------:R-:W-:Y:S01]  /*2380*/  @!P6 FMUL R52, R52, 0.5 ;  /* 0x3f0000003434e820 */ /* 0x000fe20000400000 */
[----:B------:R-:W2:Y:S01]  /*2390*/  MUFU.EX2 R82, R45 ;  /* 0x0000002d00527308 */ /* 0x000ea20000000800 */
[----:B---3--:R-:W-:Y:S01]  /*23a0*/  @!P3 FMUL R9, R9, R9 ;  /* 0x000000090909b220 */ /* 0x008fe20000400000 */
[----:B------:R-:W-:Y:S01]  /*23b0*/  FSETP.GEU.AND P3, PT, R26, -126, PT ;  /* 0xc2fc00001a00780b */ /* 0x000fe20003f6e000 */
[--C-:B------:R-:W-:Y:S01]  /*23c0*/  FFMA R54, R54, UR6, -R3.reuse ;  /* 0x0000000636367c23 */ /* 0x100fe20008000803 */
[----:B------:R-:W-:Y:S01]  /*23d0*/  FFMA R3, R55, UR6, -R3 ;  /* 0x0000000637037c23 */ /* 0x000fe20008000803 */
[----:B------:R-:W-:Y:S01]  /*23e0*/  FADD R6, R72, R7 ;  /* 0x0000000748067221 */ /* 0x000fe20000000000 */
[----:B------:R-:W-:Y:S01]  /*23f0*/  FADD R21, R74, R9 ;  /* 0x000000094a157221 */ /* 0x000fe20000000000 */
[----:B------:R-:W-:Y:S01]  /*2400*/  @!P4 FMUL R8, R8, 0.5 ;  /* 0x3f0000000808c820 */ /* 0x000fe20000400000 */
[----:B------:R-:W3:Y:S01]  /*2410*/  MUFU.EX2 R84, R49 ;  /* 0x0000003100547308 */ /* 0x000ee20000000800 */
[----:B-1----:R-:W-:Y:S01]  /*2420*/  @!P2 FMUL R11, R11, R11 ;  /* 0x0000000b0b0ba220 */ /* 0x002fe20000400000 */
[----:B------:R-:W-:Y:S01]  /*2430*/  FSETP.GEU.AND P2, PT, R30, -126, PT ;  /* 0xc2fc00001e00780b */ /* 0x000fe20003f4e000 */
[C---:B------:R-:W-:Y:S01]  /*2440*/  FADD R15, R25.reuse, R80 ;  /* 0x00000050190f7221 */ /* 0x040fe20000000000 */
[----:B------:R-:W-:-:S02]  /*2450*/  F2FP.BF16.F32.PACK_AB R72, R25, R72 ;  /* 0x000000481948723e */ /* 0x000fc400000010ff */
[----:B------:R-:W-:Y:S01]  /*2460*/  F2FP.BF16.F32.PACK_AB R74, R29, R74 ;  /* 0x0000004a1d4a723e */ /* 0x000fe200000010ff */
[----:B------:R-:W-:Y:S01]  /*2470*/  @!P3 FMUL R26, R26, 0.5 ;  /* 0x3f0000001a1ab820 */ /* 0x000fe20000400000 */
[----:B------:R-:W1:Y:S01]  /*2480*/  MUFU.EX2 R13, R52 ;  /* 0x00000034000d7308 */ /* 0x000e620000000800 */
[----:B--2---:R-:W-:Y:S01]  /*2490*/  @!P1 FMUL R82, R82, R82 ;  /* 0x0000005252529220 */ /* 0x004fe20000400000 */
[----:B------:R-:W-:Y:S02]  /*24a0*/  FSETP.GEU.AND P1, PT, R27, -126, PT ;  /* 0xc2fc00001b00780b */ /* 0x000fe40003f2e000 */
[----:B------:R-:W-:Y:S01]  /*24b0*/  F2FP.BF16.F32.PACK_AB R80, R80, R7 ;  /* 0x000000075050723e */ /* 0x000fe200000010ff */
[----:B------:R-:W-:Y:S01]  /*24c0*/  FADD R24, R29, R82 ;  /* 0x000000521d187221 */ /* 0x000fe20000000000 */
[----:B------:R-:W-:Y:S01]  /*24d0*/  F2FP.BF16.F32.PACK_AB R82, R82, R9 ;  /* 0x000000095252723e */ /* 0x000fe200000010ff */
[----:B------:R-:W-:Y:S01]  /*24e0*/  @!P2 FMUL R30, R30, 0.5 ;  /* 0x3f0000001e1ea820 */ /* 0x000fe20000400000 */
[----:B------:R2:W4:Y:S01]  /*24f0*/  MUFU.EX2 R73, R26 ;  /* 0x0000001a00497308 */ /* 0x0005220000000800 */
[----:B---3--:R-:W-:Y:S01]  /*2500*/  @!P5 FMUL R84, R84, R84 ;  /* 0x000000545454d220 */ /* 0x008fe20000400000 */
[----:B------:R-:W-:-:S05]  /*2510*/  FSETP.GEU.AND P5, PT, R31, -126, PT ;  /* 0xc2fc00001f00780b */ /* 0x000fca0003fae000 */
[----:B------:R-:W-:Y:S01]  /*2520*/  @!P1 FMUL R27, R27, 0.5 ;  /* 0x3f0000001b1b9820 */ /* 0x000fe20000400000 */
[----:B------:R-:W3:Y:S01]  /*2530*/  MUFU.EX2 R75, R30 ;  /* 0x0000001e004b7308 */ /* 0x000ee20000000800 */
[----:B-1----:R-:W-:Y:S01]  /*2540*/  @!P6 FMUL R13, R13, R13 ;  /* 0x0000000d0d0de220 */ /* 0x002fe20000400000 */
[----:B------:R-:W-:Y:S01]  /*2550*/  FSETP.GEU.AND P6, PT, R34, -126, PT ;  /* 0xc2fc00002200780b */ /* 0x000fe20003fce000 */
[----:B--2---:R-:W-:Y:S01]  /*2560*/  FADD R26, R33, R84 ;  /* 0x00000054211a7221 */ /* 0x004fe20000000000 */
[----:B------:R-:W-:Y:S01]  /*2570*/  F2FP.BF16.F32.PACK_AB R84, R84, R11 ;  /* 0x0000000b5454723e */ /* 0x000fe200000010ff */
[----:B------:R-:W-:Y:S01]  /*2580*/  FADD R28, R78, R13 ;  /* 0x0000000d4e1c7221 */ /* 0x000fe20000000000 */
[----:B------:R-:W-:Y:S01]  /*2590*/  F2FP.BF16.F32.PACK_AB R78, R37, R78 ;  /* 0x0000004e254e723e */ /* 0x000fe200000010ff */
[----:B------:R-:W-:Y:S01]  /*25a0*/  @!P5 FMUL R31, R31, 0.5 ;  /* 0x3f0000001f1fd820 */ /* 0x000fe20000400000 */
[----:B------:R-:W1:Y:S01]  /*25b0*/  MUFU.EX2 R86, R8 ;  /* 0x0000000800567308 */ /* 0x000e620000000800 */
[----:B----4-:R-:W-:Y:S01]  /*25c0*/  @!P3 FMUL R73, R73, R73 ;  /* 0x000000494949b220 */ /* 0x010fe20000400000 */
[----:B------:R-:W-:Y:S01]  /*25d0*/  FSETP.GEU.AND P3, PT, R38, -126, PT ;  /* 0xc2fc00002600780b */ /* 0x000fe20003f6e000 */
[----:B------:R-:W-:Y:S01]  /*25e0*/  FADD R21, R21, R28 ;  /* 0x0000001c15157221 */ /* 0x000fe20000000000 */
[----:B------:R-:W-:-:S03]  /*25f0*/  FADD R15, R15, R26 ;  /* 0x0000001a0f0f7221 */ /* 0x000fc60000000000 */
[----:B------:R-:W-:Y:S01]  /*2600*/  @!P6 FMUL R34, R34, 0.5 ;  /* 0x3f0000002222e820 */ /* 0x000fe20000400000 */
[----:B------:R2:W4:Y:S01]  /*2610*/  MUFU.EX2 R10, R27 ;  /* 0x0000001b000a7308 */ /* 0x0005220000000800 */
[----:B---3--:R-:W-:Y:S01]  /*2620*/  @!P2 FMUL R75, R75, R75 ;  /* 0x0000004b4b4ba220 */ /* 0x008fe20000400000 */
[----:B------:R-:W-:-:S05]  /*2630*/  FSETP.GEU.AND P2, PT, R42, -126, PT ;  /* 0xc2fc00002a00780b */ /* 0x000fca0003f4e000 */
[----:B------:R-:W-:Y:S01]  /*2640*/  @!P3 FMUL R38, R38, 0.5 ;  /* 0x3f0000002626b820 */ /* 0x000fe20000400000 */
[----:B------:R3:W5:Y:S01]  /*2650*/  MUFU.EX2 R8, R31 ;  /* 0x0000001f00087308 */ /* 0x0007620000000800 */
[----:B-1----:R-:W-:Y:S01]  /*2660*/  @!P4 FMUL R86, R86, R86 ;  /* 0x000000565656c220 */ /* 0x002fe20000400000 */
[----:B------:R-:W-:Y:S01]  /*2670*/  FSETP.GEU.AND P4, PT, R35, -126, PT ;  /* 0xc2fc00002300780b */ /* 0x000fe20003f8e000 */
[----:B--2---:R-:W-:Y:S01]  /*2680*/  FADD R27, R76, R11 ;  /* 0x0000000b4c1b7221 */ /* 0x004fe20000000000 */
[----:B------:R-:W-:-:S03]  /*2690*/  F2FP.BF16.F32.PACK_AB R76, R33, R76 ;  /* 0x0000004c214c723e */ /* 0x000fc600000010ff */
[----:B------:R-:W-:Y:S01]  /*26a0*/  @!P2 FMUL R42, R42, 0.5 ;  /* 0x3f0000002a2aa820 */ /* 0x000fe20000400000 */
[----:B------:R-:W1:Y:S01]  /*26b0*/  MUFU.EX2 R77, R34 ;  /* 0x00000022004d7308 */ /* 0x000e620000000800 */
[----:B----4-:R-:W-:Y:S01]  /*26c0*/  @!P1 FMUL R10, R10, R10 ;  /* 0x0000000a0a0a9220 */ /* 0x010fe20000400000 */
[----:B------:R-:W-:Y:S01]  /*26d0*/  FSETP.GEU.AND P1, PT, R39, -126, PT ;  /* 0xc2fc00002700780b */ /* 0x000fe20003f2e000 */
[----:B------:R-:W-:Y:S01]  /*26e0*/  FADD R6, R6, R27 ;  /* 0x0000001b06067221 */ /* 0x000fe20000000000 */
[----:B---3--:R-:W-:Y:S01]  /*26f0*/  FADD R31, R37, R86 ;  /* 0x00000056251f7221 */ /* 0x008fe20000000000 */
[----:B------:R-:W-:Y:S02]  /*2700*/  F2FP.BF16.F32.PACK_AB R86, R86, R13 ;  /* 0x0000000d5656723e */ /* 0x000fe400000010ff */
[----:B------:R-:W-:Y:S01]  /*2710*/  @!P4 FMUL R35, R35, 0.5 ;  /* 0x3f0000002323c820 */ /* 0x000fe20000400000 */
[----:B------:R-:W2:Y:S01]  /*2720*/  MUFU.EX2 R79, R38 ;  /* 0x00000026004f7308 */ /* 0x000ea20000000800 */
[----:B-----5:R-:W-:Y:S01]  /*2730*/  @!P5 FMUL R8, R8, R8 ;  /* 0x000000080808d220 */ /* 0x020fe20000400000 */
[----:B------:R-:W-:Y:S01]  /*2740*/  FSETP.GEU.AND P5, PT, R43, -126, PT ;  /* 0xc2fc00002b00780b */ /* 0x000fe20003fae000 */
[----:B------:R-:W-:Y:S01]  /*2750*/  FADD R6, R6, R21 ;  /* 0x0000001506067221 */ /* 0x000fe20000000000 */
[----:B------:R-:W-:Y:S01]  /*2760*/  MOV R21, UR29 ;  /* 0x0000001d00157c02 */ /* 0x000fe20008000f00 */
[----:B------:R-:W-:-:S02]  /*2770*/  FADD R24, R24, R31 ;  /* 0x0000001f18187221 */ /* 0x000fc40000000000 */
[----:B------:R-:W-:Y:S01]  /*2780*/  @!P1 FMUL R39, R39, 0.5 ;  /* 0x3f00000027279820 */ /* 0x000fe20000400000 */
[----:B------:R-:W3:Y:S01]  /*2790*/  MUFU.EX2 R12, R35 ;  /* 0x00000023000c7308 */ /* 0x000ee20000000800 */
[----:B-1----:R-:W-:Y:S01]  /*27a0*/  @!P6 FMUL R77, R77, R77 ;  /* 0x0000004d4d4de220 */ /* 0x002fe20000400000 */
[----:B------:R-:W-:Y:S01]  /*27b0*/  FSETP.GEU.AND P6, PT, R46, -126, PT ;  /* 0xc2fc00002e00780b */ /* 0x000fe20003fce000 */
[----:B------:R1:W-:Y:S01]  /*27c0*/  SYNCS.ARRIVE.TRANS64.A1T0 RZ, [R21+UR30], RZ ;  /* 0x000000ff15ff79a7 */ /* 0x0003e2000810001e */
[----:B------:R-:W-:Y:S01]  /*27d0*/  UIADD3 UR30, UR38, 0x1, URZ ;  /* 0x00000001261e7890 */ /* 0x000fe2000fffe03f */
[----:B------:R-:W-:Y:S02]  /*27e0*/  FADD R15, R15, R24 ;  /* 0x000000180f0f7221 */ /* 0x000fe40000000000 */
[----:B------:R-:W-:Y:S01]  /*27f0*/  @!P5 FMUL R43, R43, 0.5 ;  /* 0x3f0000002b2bd820 */ /* 0x000fe20000400000 */
[----:B------:R-:W4:Y:S01]  /*2800*/  MUFU.EX2 R14, R39 ;  /* 0x00000027000e7308 */ /* 0x000f220000000800 */
[----:B--2---:R-:W-:Y:S01]  /*2810*/  @!P3 FMUL R79, R79, R79 ;  /* 0x0000004f4f4fb220 */ /* 0x004fe20000400000 */
[----:B------:R-:W-:Y:S01]  /*2820*/  FSETP.GEU.AND P3, PT, R50, -126, PT ;  /* 0xc2fc00003200780b */ /* 0x000fe20003f6e000 */
[----:B------:R-:W-:-:S04]  /*2830*/  UISETP.NE.AND UP0, UPT, UR30, 0x5, UPT ;  /* 0x000000051e00788c */ /* 0x000fc8000bf05270 */
[----:B------:R-:W-:Y:S01]  /*2840*/  @!P6 FMUL R46, R46, 0.5 ;  /* 0x3f0000002e2ee820 */ /* 0x000fe20000400000 */
[----:B------:R-:W2:Y:S01]  /*2850*/  MUFU.EX2 R42, R42 ;  /* 0x0000002a002a7308 */ /* 0x000ea20000000800 */
[----:B---3--:R-:W-:Y:S01]  /*2860*/  @!P4 FMUL R12, R12, R12 ;  /* 0x0000000c0c0cc220 */ /* 0x008fe20000400000 */
[----:B------:R-:W-:Y:S01]  /*2870*/  FSETP.GEU.AND P4, PT, R47, -126, PT ;  /* 0xc2fc00002f00780b */ /* 0x000fe20003f8e000 */
[----:B------:R-:W-:Y:S02]  /*2880*/  USEL UR6, URZ, 0x1, UP0 ;  /* 0x000000013f067887 */ /* 0x000fe40008000000 */
[----:B------:R-:W-:Y:S02]  /*2890*/  USEL UR30, UR30, URZ, UP0 ;  /* 0x0000003f1e1e7287 */ /* 0x000fe40008000000 */
[----:B------:R-:W-:Y:S01]  /*28a0*/  @!P3 FMUL R50, R50, 0.5 ;  /* 0x3f0000003232b820 */ /* 0x000fe20000400000 */
[----:B------:R-:W3:Y:S01]  /*28b0*/  MUFU.EX2 R81, R43 ;  /* 0x0000002b00517308 */ /* 0x000ee20000000800 */
[----:B----4-:R-:W-:Y:S01]  /*28c0*/  @!P1 FMUL R14, R14, R14 ;  /* 0x0000000e0e0e9220 */ /* 0x010fe20000400000 */
[----:B------:R-:W-:-:S02]  /*28d0*/  FSETP.GEU.AND P1, PT, R51, -126, PT ;  /* 0xc2fc00003300780b */ /* 0x000fc40003f2e000 */
[----:B------:R-:W-:-:S03]  /*28e0*/  LOP3.LUT R22, R22, UR6, RZ, 0x3c, !PT ;  /* 0x0000000616167c12 */ /* 0x000fc6000f8e3cff */
[----:B------:R-:W-:Y:S01]  /*28f0*/  @!P4 FMUL R47, R47, 0.5 ;  /* 0x3f0000002f2fc820 */ /* 0x000fe20000400000 */
[----:B------:R-:W4:Y:S01]  /*2900*/  MUFU.EX2 R46, R46 ;  /* 0x0000002e002e7308 */ /* 0x000f220000000800 */
[----:B--2---:R-:W-:Y:S01]  /*2910*/  @!P2 FMUL R42, R42, R42 ;  /* 0x0000002a2a2aa220 */ /* 0x004fe20000400000 */
[----:B------:R-:W-:-:S05]  /*2920*/  FSETP.GEU.AND P2, PT, R54, -126, PT ;  /* 0xc2fc00003600780b */ /* 0x000fca0003f4e000 */
[----:B------:R-:W-:Y:S01]  /*2930*/  @!P1 FMUL R51, R51, 0.5 ;  /* 0x3f00000033339820 */ /* 0x000fe20000400000 */
[----:B------:R-:W2:Y:S01]  /*2940*/  MUFU.EX2 R83, R47 ;  /* 0x0000002f00537308 */ /* 0x000ea20000000800 */
[----:B---3--:R-:W-:Y:S01]  /*2950*/  @!P5 FMUL R81, R81, R81 ;  /* 0x000000515151d220 */ /* 0x008fe20000400000 */
[----:B------:R-:W-:-:S03]  /*2960*/  FSETP.GEU.AND P5, PT, R3, -126, PT ;  /* 0xc2fc00000300780b */ /* 0x000fc60003fae000 */
[----:B------:R-:W-:Y:S01]  /*2970*/  FADD R26, R10, R81 ;  /* 0x000000510a1a7221 */ /* 0x000fe20000000000 */
[----:B------:R-:W-:Y:S01]  /*2980*/  F2FP.BF16.F32.PACK_AB R81, R81, R42 ;  /* 0x0000002a5151723e */ /* 0x000fe200000010ff */
[----:B------:R-:W-:Y:S01]  /*2990*/  @!P2 FMUL R54, R54, 0.5 ;  /* 0x3f0000003636a820 */ /* 0x000fe20000400000 */
[----:B------:R-:W3:Y:S01]  /*29a0*/  MUFU.EX2 R50, R50 ;  /* 0x0000003200327308 */ /* 0x000ee20000000800 */
[----:B----4-:R-:W-:-:S04]  /*29b0*/  @!P6 FMUL R46, R46, R46 ;  /* 0x0000002e2e2ee220 */ /* 0x010fc80000400000 */
[----:B------:R-:W-:Y:S01]  /*29c0*/  FADD R27, R75, R46 ;  /* 0x0000002e4b1b7221 */ /* 0x000fe20000000000 */
[----:B------:R-:W-:Y:S01]  /*29d0*/  F2FP.BF16.F32.PACK_AB R75, R8, R75 ;  /* 0x0000004b084b723e */ /* 0x000fe200000010ff */
[----:B------:R-:W-:Y:S01]  /*29e0*/  @!P5 FMUL R3, R3, 0.5 ;  /* 0x3f0000000303d820 */ /* 0x000fe20000400000 */
[----:B------:R-:W4:Y:S01]  /*29f0*/  MUFU.EX2 R85, R51 ;  /* 0x0000003300557308 */ /* 0x000f220000000800 */
[----:B--2---:R-:W-:-:S04]  /*2a00*/  @!P4 FMUL R83, R83, R83 ;  /* 0x000000535353c220 */ /* 0x004fc80000400000 */
[----:B------:R-:W-:Y:S01]  /*2a10*/  FADD R28, R8, R83 ;  /* 0x00000053081c7221 */ /* 0x000fe20000000000 */
[----:B------:R-:W-:Y:S02]  /*2a20*/  F2FP.BF16.F32.PACK_AB R83, R83, R46 ;  /* 0x0000002e5353723e */ /* 0x000fe400000010ff */
[----:B------:R-:W2:Y:S01]  /*2a30*/  MUFU.EX2 R20, R54 ;  /* 0x0000003600147308 */ /* 0x000ea20000000800 */
[----:B---3--:R-:W-:-:S04]  /*2a40*/  @!P3 FMUL R50, R50, R50 ;  /* 0x000000323232b220 */ /* 0x008fc80000400000 */
[----:B------:R-:W-:Y:S01]  /*2a50*/  FADD R30, R77, R50 ;  /* 0x000000324d1e7221 */ /* 0x000fe20000000000 */
[----:B------:R-:W-:Y:S02]  /*2a60*/  F2FP.BF16.F32.PACK_AB R77, R12, R77 ;  /* 0x0000004d0c4d723e */ /* 0x000fe400000010ff */
[----:B------:R3:W5:Y:S01]  /*2a70*/  MUFU.EX2 R87, R3 ;  /* 0x0000000300577308 */ /* 0x0007620000000800 */
[----:B----4-:R-:W-:-:S04]  /*2a80*/  @!P1 FMUL R85, R85, R85 ;  /* 0x0000005555559220 */ /* 0x010fc80000400000 */
[----:B------:R-:W-:Y:S01]  /*2a90*/  FADD R31, R12, R85 ;  /* 0x000000550c1f7221 */ /* 0x000fe20000000000 */
[----:B------:R-:W-:Y:S01]  /*2aa0*/  F2FP.BF16.F32.PACK_AB R85, R85, R50 ;  /* 0x000000325555723e */ /* 0x000fe200000010ff */
[----:B--2---:R-:W-:Y:S01]  /*2ab0*/  @!P2 FMUL R20, R20, R20 ;  /* 0x000000141414a220 */ /* 0x004fe20000400000 */
[----:B---3--:R-:W-:Y:S01]  /*2ac0*/  FADD R3, R73, R42 ;  /* 0x0000002a49037221 */ /* 0x008fe20000000000 */
[----:B------:R-:W-:Y:S01]  /*2ad0*/  FADD R26, R26, R31 ;  /* 0x0000001f1a1a7221 */ /* 0x000fe20000000000 */
[----:B------:R-:W-:Y:S01]  /*2ae0*/  F2FP.BF16.F32.PACK_AB R73, R10, R73 ;  /* 0x000000490a49723e */ /* 0x000fe200000010ff */
[----:B------:R-:W-:Y:S01]  /*2af0*/  FADD R32, R79, R20 ;  /* 0x000000144f207221 */ /* 0x000fe20000000000 */
[----:B------:R-:W-:Y:S01]  /*2b00*/  FADD R3, R3, R30 ;  /* 0x0000001e03037221 */ /* 0x000fe20000000000 */
[----:B------:R-:W-:Y:S01]  /*2b10*/  F2FP.BF16.F32.PACK_AB R79, R14, R79 ;  /* 0x0000004f0e4f723e */ /* 0x000fe200000010ff */
[----:B-----5:R-:W-:Y:S01]  /*2b20*/  @!P5 FMUL R87, R87, R87 ;  /* 0x000000575757d220 */ /* 0x020fe20000400000 */
[----:B------:R-:W-:-:S03]  /*2b30*/  FADD R32, R27, R32 ;  /* 0x000000201b207221 */ /* 0x000fc60000000000 */
[----:B------:R-:W-:Y:S01]  /*2b40*/  FADD R35, R14, R87 ;  /* 0x000000570e237221 */ /* 0x000fe20000000000 */
[----:B------:R-:W-:Y:S01]  /*2b50*/  FADD R32, R3, R32 ;  /* 0x0000002003207221 */ /* 0x000fe20000000000 */
[----:B------:R-:W-:Y:S02]  /*2b60*/  FADD R3, R6, R15 ;  /* 0x0000000f06037221 */ /* 0x000fe40000000000 */
[----:B------:R-:W-:-:S04]  /*2b70*/  FADD R35, R28, R35 ;  /* 0x000000231c237221 */ /* 0x000fc80000000000 */
[----:B------:R-:W-:-:S04]  /*2b80*/  FADD R35, R26, R35 ;  /* 0x000000231a237221 */ /* 0x000fc80000000000 */
[----:B------:R-:W-:Y:S01]  /*2b90*/  FADD R6, R32, R35 ;  /* 0x0000002320067221 */ /* 0x000fe20000000000 */
[----:B-1----:R-:W-:Y:S06]  /*2ba0*/  @!P0 BRA `(.L_x_21) ;  /* 0x0000000000048947 */ /* 0x002fec0003800000 */
[----:B------:R-:W-:Y:S01]  /*2bb0*/  BPT.TRAP 0x1 ;  /* 0x000000040000795c */ /* 0x000fe20000300000 */
.L_x_21:
[----:B------:R-:W-:Y:S01]  /*2bc0*/  ULEA UR6, UR30, UR39, 0x3 ;  /* 0x000000271e067291 */ /* 0x000fe2000f8e183f */
[----:B------:R-:W-:Y:S01]  /*2bd0*/  SHF.L.U32 R7, R22, 0x1f, RZ ;  /* 0x0000001f16077819 */ /* 0x000fe200000006ff */
[----:B------:R-:W-:-:S07]  /*2be0*/  ULOP3.LUT UR29, UR45, 0x1000000, URZ, 0xfc, !UPT ;  /* 0x010000002d1d7892 */ /* 0x000fce000f8efc3f */
[----:B------:R-:W1:Y:S02]  /*2bf0*/  SYNCS.PHASECHK.TRANS64.TRYWAIT P1, [UR6+0x19400], R7 ;  /* 0x01940007ff0075a7 */ /* 0x000e640008020146 */
[----:B-1----:R-:W-:Y:S05]  /*2c00*/  @!P1 BRA `(.L_x_22) ;  /* 0x00000074001c9947 */ /* 0x002fea0003800000 */
.L_x_127:
[----:B------:R-:W-:Y:S01]  /*2c10*/  UIMAD UR10, UR30, 0x300, UR29 ;  /* 0x000003001e0a78a4 */ /* 0x000fe2000f8e021d */
[----:B------:R-:W-:Y:S01]  /*2c20*/  WARPGROUP.ARRIVE ;  /* 0x00000000000079c5 */ /* 0x000fe20000000000 */
[----:B------:R-:W-:Y:S01]  /*2c30*/  UMOV UR7, 0x80000020 ;  /* 0x8000002000077882 */ /* 0x000fe20000000000 */
[----:B------:R-:W-:-:S04]  /*2c40*/  F2FP.BF16.F32.PACK_AB R87, R87, R20 ;  /* 0x000000145757723e */ /* 0x000fc800000010ff */
[----:B------:R-:W-:Y:S02]  /*2c50*/  UMOV UR6, UR10 ;  /* 0x0000000a00067c82 */ /* 0x000fe40008000000 */
[----:B------:R-:W-:Y:S01]  /*2c60*/  HGMMA.64x96x16.F32.BF16 R24, R72, gdesc[UR4].tnspB, RZ, !UPT, gsb0 ;  /* 0x4160000448187df0 */ /* 0x000fe2000c0018ff */
[----:B------:R-:W-:Y:S01]  /*2c70*/  UIADD3 UR6, UR10, 0x40, URZ ;  /* 0x000000400a067890 */ /* 0x000fe2000fffe03f */
[----:B------:R-:W-:Y:S01]  /*2c80*/  UMOV UR7, 0x80000020 ;  /* 0x8000002000077882 */ /* 0x000fe20000000000 */
[----:B------:R-:W-:Y:S02]  /*2c90*/  WARPGROUP.DEPBAR.LE gsb0, 0x0 ;  /* 0x00008000000079c5 */ /* 0x000fe40000010000 */
[----:B------:R-:W-:-:S06]  /*2ca0*/  WARPGROUP.ARRIVE ;  /* 0x00000000000079c5 */ /* 0x000fcc0000000000 */
[----:B------:R-:W-:Y:S01]  /*2cb0*/  HGMMA.64x96x16.F32.BF16 R24, R76, gdesc[UR4].tnspB, R24, gsb0 ;  /* 0x416000044c187df0 */ /* 0x000fe20008001818 */
        /* <DEDUP_REMOVED lines=9> */
[----:B------:R-:W-:Y:S03]  /*2d50*/  HGMMA.64x96x16.F32.BF16 R24, R84, gdesc[UR4].tnspB, R24, gsb0 ;  /* 0x4160000454187df0 */ /* 0x000fe60008001818 */
[----:B------:R-:W-:Y:S02]  /*2d60*/  WARPGROUP.DEPBAR.LE gsb0, 0x0 ;  /* 0x00008000000079c5 */ /* 0x000fe40000010000 */
[----:B------:R-:W-:Y:S05]  /*2d70*/  @!P0 BRA `(.L_x_23) ;  /* 0x0000000000048947 */ /* 0x000fea0003800000 */
[----:B------:R-:W-:Y:S01]  /*2d80*/  BPT.TRAP 0x1 ;  /* 0x000000040000795c */ /* 0x000fe20000300000 */
.L_x_23:
[----:B------:R-:W-:Y:S02]  /*2d90*/  UISETP.GT.U32.AND UP0, UPT, UR48, 0x1, UPT ;  /* 0x000000013000788c */ /* 0x000fe4000bf04070 */
[----:B------:R-:W-:-:S04]  /*2da0*/  UIADD3 UR31, UR31, 0x19428, URZ ;  /* 0x000194281f1f7890 */ /* 0x000fc8000fffe03f */
[----:B------:R-:W-:Y:S01]  /*2db0*/  PLOP3.LUT P1, PT, PT, PT, UP0, 0x80, 0x0 ;  /* 0x000000000000781c */ /* 0x000fe20003f2f008 */
[----:B------:R-:W-:-:S09]  /*2dc0*/  UPRMT UR31, URZ, 0x654, UR31 ;  /* 0x000006543f1f7896 */ /* 0x000fd2000800001f */
[----:B------:R-:W-:Y:S03]  /*2dd0*/  SYNCS.ARRIVE.TRANS64.RED.A1T0 RZ, [UR31], RZ ;  /* 0x000000ffffff79a7 */ /* 0x000fe6000810041f */
[----:B------:R-:W-:Y:S05]  /*2de0*/  @P1 BRA `(.L_x_24) ;  /* 0x0000000000041947 */ /* 0x000fea0003800000 */
[----:B------:R-:W-:Y:S01]  /*2df0*/  BPT.TRAP 0x1 ;  /* 0x000000040000795c */ /* 0x000fe20000300000 */
.L_x_24:
[----:B------:R-:W-:Y:S01]  /*2e00*/  UIADD3 UR38, UR30, 0x1, URZ ;  /* 0x000000011e267890 */ /* 0x000fe2000fffe03f */
[----:B------:R-:W-:Y:S01]  /*2e10*/  ISETP.GE.AND P2, PT, R0, 0x4, PT ;  /* 0x000000040000780c */ /* 0x000fe20003f46270 */
[----:B-1----:R-:W-:Y:S02]  /*2e20*/  VIADD R7, R18, 0x40 ;  /* 0x0000004012077836 */ /* 0x002fe40000000000 */
[----:B------:R-:W-:Y:S01]  /*2e30*/  UISETP.NE.AND UP0, UPT, UR38, 0x5, UPT ;  /* 0x000000052600788c */ /* 0x000fe2000bf05270 */
[----:B------:R-:W-:-:S03]  /*2e40*/  VIADD R8, R0, 0xfffffffe ;  /* 0xfffffffe00087836 */ /* 0x000fc60000000000 */
[----:B------:R-:W-:Y:S02]  /*2e50*/  USEL UR6, URZ, 0x1, UP0 ;  /* 0x000000013f067887 */ /* 0x000fe40008000000 */
[----:B------:R-:W-:-:S04]  /*2e60*/  USEL UR38, UR38, URZ, UP0 ;  /* 0x0000003f26267287 */ /* 0x000fc80008000000 */
[----:B------:R-:W-:Y:S01]  /*2e70*/  LOP3.LUT R22, R22, UR6, RZ, 0x3c, !PT ;  /* 0x0000000616167c12 */ /* 0x000fe2000f8e3cff */
[----:B------:R-:W-:Y:S07]  /*2e80*/  @!P2 BRA `(.L_x_25) ;  /* 0x0000001800a0a947 */ /* 0x000fee0003800000 */
[----:B------:R-:W-:Y:S01]  /*2e90*/  IADD3 R0, R0, -0x3, RZ ;  /* 0xfffffffd00007810 */ /* 0x000fe20007ffe0ff */
[----:B------:R-:W-:Y:S01]  /*2ea0*/  IMAD.MOV.U32 R9, RZ, RZ, R4 ;  /* 0x000000ffff097224 */ /* 0x000fe200078e0004 */
[----:B------:R-:W-:Y:S01]  /*2eb0*/  ULDC UR31, c[0x0][0x604] ;  /* 0x00018100001f7ab9 */ /* 0x000fe20000000800 */
[----:B------:R-:W-:-:S07]  /*2ec0*/  IMAD.MOV.U32 R11, RZ, RZ, R5 ;  /* 0x000000ffff0b7224 */ /* 0x000fce00078e0005 */
.L_x_36:
[----:B------:R-:W-:Y:S01]  /*2ed0*/  MOV R8, R0 ;  /* 0x0000000000087202 */ /* 0x000fe20000000f00 */
[----:B------:R-:W-:Y:S06]  /*2ee0*/  @!P0 BRA `(.L_x_26) ;  /* 0x0000000000048947 */ /* 0x000fec0003800000 */
[----:B------:R-:W-:Y:S01]  /*2ef0*/  BPT.TRAP 0x1 ;  /* 0x000000040000795c */ /* 0x000fe20000300000 */
.L_x_26:
[----:B------:R-:W-:Y:S01]  /*2f00*/  ULEA UR6, UR38, UR39, 0x3 ;  /* 0x0000002726067291 */ /* 0x000fe2000f8e183f */
[----:B------:R-:W-:-:S08]  /*2f10*/  SHF.L.U32 R0, R22, 0x1f, RZ ;  /* 0x0000001f16007819 */ /* 0x000fd000000006ff */
[----:B------:R-:W1:Y:S02]  /*2f20*/  SYNCS.PHASECHK.TRANS64.TRYWAIT P2, [UR6+0x19400], R0 ;  /* 0x01940000ff0075a7 */ /* 0x000e640008040146 */
[----:B-1----:R-:W-:Y:S05]  /*2f30*/  @!P2 BRA `(.L_x_27) ;  /* 0x000000700068a947 */ /* 0x002fea0003800000 */
.L_x_128:
[----:B------:R-:W-:Y:S01]  /*2f40*/  UIMAD UR26, UR38, 0x300, UR41 ;  /* 0x00000300261a78a4 */ /* 0x000fe2000f8e0229 */
[----:B------:R-:W-:Y:S01]  /*2f50*/  WARPGROUP.ARRIVE ;  /* 0x00000000000079c5 */ /* 0x000fe20000000000 */
[----:B------:R-:W-:Y:S01]  /*2f60*/  UMOV UR27, 0x80000020 ;  /* 0x80000020001b7882 */ /* 0x000fe20000000000 */
[----:B------:R-:W-:Y:S01]  /*2f70*/  UMOV UR7, 0x80000020 ;  /* 0x8000002000077882 */ /* 0x000fe20000000000 */
[----:B------:R-:W-:Y:S02]  /*2f80*/  UIADD3 UR6, UR26, 0x2, URZ ;  /* 0x000000021a067890 */ /* 0x000fe4000fffe03f */
[----:B------:R-:W-:Y:S01]  /*2f90*/  UIADD3 UR10, UR26, 0x100, URZ ;  /* 0x000001001a0a7890 */ /* 0x000fe2000fffe03f */
[----:B------:R-:W-:Y:S02]  /*2fa0*/  UMOV UR11, 0x80000020 ;  /* 0x80000020000b7882 */ /* 0x000fe40000000000 */
[----:B------:R-:W-:Y:S01]  /*2fb0*/  HGMMA.64x64x16.F32.BF16 R72, gdesc[UR24], RZ, !UPT, gsb0 ;  /* 0x00e00000184879f0 */ /* 0x000fe2000c0018ff */
[----:B------:R-:W-:Y:S01]  /*2fc0*/  UIADD3 UR14, UR26, 0x102, URZ ;  /* 0x000001021a0e7890 */ /* 0x000fe2000fffe03f */
[----:B------:R-:W-:Y:S01]  /*2fd0*/  UMOV UR15, 0x80000020 ;  /* 0x80000020000f7882 */ /* 0x000fe20000000000 */
[----:B------:R-:W-:Y:S01]  /*2fe0*/  UIADD3 UR18, UR26, 0x200, URZ ;  /* 0x000002001a127890 */ /* 0x000fe2000fffe03f */
[----:B------:R-:W-:Y:S01]  /*2ff0*/  UMOV UR19, 0x80000020 ;  /* 0x8000002000137882 */ /* 0x000fe20000000000 */
[----:B------:R-:W-:Y:S01]  /*3000*/  UIADD3 UR22, UR26, 0x202, URZ ;  /* 0x000002021a167890 */ /* 0x000fe2000fffe03f */
[----:B------:R-:W-:Y:S01]  /*3010*/  UMOV UR23, 0x80000020 ;  /* 0x8000002000177882 */ /* 0x000fe20000000000 */
[----:B------:R-:W-:-:S04]  /*3020*/  UIADD3 UR38, UR38, 0x1, URZ ;  /* 0x0000000126267890 */ /* 0x000fc8000fffe03f */
[----:B------:R-:W-:-:S04]  /*3030*/  UISETP.NE.AND UP0, UPT, UR38, 0x5, UPT ;  /* 0x000000052600788c */ /* 0x000fc8000bf05270 */
[----:B------:R-:W-:Y:S01]  /*3040*/  USEL UR38, UR38, URZ, UP0 ;  /* 0x0000003f26267287 */ /* 0x000fe20008000000 */
[----:B------:R-:W-:Y:S02]  /*3050*/  WARPGROUP.DEPBAR.LE gsb0, 0x0 ;  /* 0x00008000000079c5 */ /* 0x000fe40000010000 */
[----:B------:R-:W-:-:S06]  /*3060*/  WARPGROUP.ARRIVE ;  /* 0x00000000000079c5 */ /* 0x000fcc0000000000 */
[----:B------:R-:W-:Y:S01]  /*3070*/  HGMMA.64x64x16.F32.BF16 R72, gdesc[UR4], R72, gsb0 ;  /* 0x00e00000044879f0 */ /* 0x000fe20008001848 */
[----:B------:R-:W-:-:S06]  /*3080*/  USEL UR6, URZ, 0x1, UP0 ;  /* 0x000000013f067887 */ /* 0x000fcc0008000000 */
[----:B------:R-:W-:Y:S01]  /*3090*/  LOP3.LUT R22, R22, UR6, RZ, 0x3c, !PT ;  /* 0x0000000616167c12 */ /* 0x000fe2000f8e3cff */
        /* <DEDUP_REMOVED lines=13> */
[----:B------:R-:W-:Y:S05]  /*3170*/  @!P0 BRA `(.L_x_28) ;  /* 0x0000000000048947 */ /* 0x000fea0003800000 */
[----:B------:R-:W-:Y:S01]  /*3180*/  BPT.TRAP 0x1 ;  /* 0x000000040000795c */ /* 0x000fe20000300000 */
.L_x_28:
[----:B-1----:R-:W-:Y:S01]  /*3190*/  FMNMX R0, R72, R9, !PT ;  /* 0x0000000948007209 */ /* 0x002fe20007800000 */
[----:B------:R-:W-:Y:S01]  /*31a0*/  ULEA UR6, UR38, UR39, 0x3 ;  /* 0x0000002726067291 */ /* 0x000fe2000f8e183f */
[----:B------:R-:W-:Y:S02]  /*31b0*/  FMNMX R10, R74, R11, !PT ;  /* 0x0000000b4a0a7209 */ /* 0x000fe40007800000 */
[----:B------:R-:W-:Y:S02]  /*31c0*/  FMNMX R5, R73, R0, !PT ;  /* 0x0000000049057209 */ /* 0x000fe40007800000 */
[----:B------:R-:W-:Y:S02]  /*31d0*/  FMNMX R13, R75, R10, !PT ;  /* 0x0000000a4b0d7209 */ /* 0x000fe40007800000 */
[----:B------:R-:W-:Y:S02]  /*31e0*/  FMNMX R0, R76, R5, !PT ;  /* 0x000000054c007209 */ /* 0x000fe40007800000 */
[----:B------:R-:W-:-:S02]  /*31f0*/  FMNMX R10, R78, R13, !PT ;  /* 0x0000000d4e0a7209 */ /* 0x000fc40007800000 */
[----:B------:R-:W-:Y:S02]  /*3200*/  FMNMX R5, R77, R0, !PT ;  /* 0x000000004d057209 */ /* 0x000fe40007800000 */
[----:B------:R-:W-:Y:S02]  /*3210*/  FMNMX R13, R79, R10, !PT ;  /* 0x0000000a4f0d7209 */ /* 0x000fe40007800000 */
[----:B------:R-:W-:Y:S02]  /*3220*/  FMNMX R0, R80, R5, !PT ;  /* 0x0000000550007209 */ /* 0x000fe40007800000 */
[----:B------:R-:W-:Y:S02]  /*3230*/  FMNMX R10, R82, R13, !PT ;  /* 0x0000000d520a7209 */ /* 0x000fe40007800000 */
[----:B------:R-:W-:Y:S02]  /*3240*/  FMNMX R5, R81, R0, !PT ;  /* 0x0000000051057209 */ /* 0x000fe40007800000 */
[----:B------:R-:W-:-:S02]  /*3250*/  FMNMX R13, R83, R10, !PT ;  /* 0x0000000a530d7209 */ /* 0x000fc40007800000 */
[----:B------:R-:W-:Y:S02]  /*3260*/  FMNMX R0, R84, R5, !PT ;  /* 0x0000000554007209 */ /* 0x000fe40007800000 */
[----:B------:R-:W-:Y:S02]  /*3270*/  FMNMX R12, R86, R13, !PT ;  /* 0x0000000d560c7209 */ /* 0x000fe40007800000 */
[----:B------:R-:W-:-:S04]  /*3280*/  FMNMX R5, R85, R0, !PT ;  /* 0x0000000055057209 */ /* 0x000fc80007800000 */
[----:B------:R-:W-:-:S04]  /*3290*/  FMNMX R0, R88, R5, !PT ;  /* 0x0000000558007209 */ /* 0x000fc80007800000 */
[----:B------:R-:W-:-:S04]  /*32a0*/  FMNMX R5, R89, R0, !PT ;  /* 0x0000000059057209 */ /* 0x000fc80007800000 */
[----:B------:R-:W-:-:S04]  /*32b0*/  FMNMX R0, R92, R5, !PT ;  /* 0x000000055c007209 */ /* 0x000fc80007800000 */
[----:B------:R-:W-:-:S04]  /*32c0*/  FMNMX R5, R93, R0, !PT ;  /* 0x000000005d057209 */ /* 0x000fc80007800000 */
[----:B------:R-:W-:-:S04]  /*32d0*/  FMNMX R0, R96, R5, !PT ;  /* 0x0000000560007209 */ /* 0x000fc80007800000 */
[----:B------:R-:W-:-:S04]  /*32e0*/  FMNMX R5, R97, R0, !PT ;  /* 0x0000000061057209 */ /* 0x000fc80007800000 */
[----:B------:R-:W-:-:S04]  /*32f0*/  FMNMX R0, R100, R5, !PT ;  /* 0x0000000564007209 */ /* 0x000fc80007800000 */
[----:B------:R-:W-:-:S05]  /*3300*/  FMNMX R0, R101, R0, !PT ;  /* 0x0000000065007209 */ /* 0x000fca0007800000 */
[----:B------:R-:W1:Y:S02]  /*3310*/  SHFL.BFLY PT, R5, R0, 0x1, 0x1f ;  /* 0x0c201f0000057f89 */ /* 0x000e6400000e0000 */
[----:B-1----:R-:W-:-:S05]  /*3320*/  FMNMX R5, R0, R5, !PT ;  /* 0x0000000500057209 */ /* 0x002fca0007800000 */
[----:B------:R-:W1:Y:S02]  /*3330*/  SHFL.BFLY PT, R4, R5, 0x2, 0x1f ;  /* 0x0c401f0005047f89 */ /* 0x000e6400000e0000 */
[----:B-1----:R-:W-:Y:S02]  /*3340*/  FMNMX R4, R5, R4, !PT ;  /* 0x0000000405047209 */ /* 0x002fe40007800000 */
[----:B------:R-:W-:Y:S02]  /*3350*/  FMNMX R5, R87, R12, !PT ;  /* 0x0000000c57057209 */ /* 0x000fe40007800000 */
[----:B------:R-:W-:Y:S02]  /*3360*/  FSETP.NEU.AND P2, PT, R4, -INF , PT ;  /* 0xff8000000400780b */ /* 0x000fe40003f4d000 */
[----:B------:R-:W-:Y:S02]  /*3370*/  FMNMX R12, R90, R5, !PT ;  /* 0x000000055a0c7209 */ /* 0x000fe40007800000 */
[----:B------:R-:W-:-:S02]  /*3380*/  FSEL R0, R4, RZ, P2 ;  /* 0x000000ff04007208 */ /* 0x000fc40001000000 */
[----:B------:R-:W-:-:S03]  /*3390*/  FMNMX R5, R91, R12, !PT ;  /* 0x0000000c5b057209 */ /* 0x000fc60007800000 */
[----:B------:R-:W-:Y:S01]  /*33a0*/  FMUL R10, R0, UR31 ;  /* 0x0000001f000a7c20 */ /* 0x000fe20008400000 */
[----:B------:R-:W-:Y:S01]  /*33b0*/  FMNMX R12, R94, R5, !PT ;  /* 0x000000055e0c7209 */ /* 0x000fe20007800000 */
[----:B------:R-:W-:Y:S02]  /*33c0*/  FADD R0, -R0, R9 ;  /* 0x0000000900007221 */ /* 0x000fe40000000100 */
[--C-:B------:R-:W-:Y:S01]  /*33d0*/  FFMA R72, R72, UR31, -R10.reuse ;  /* 0x0000001f48487c23 */ /* 0x100fe2000800080a */
[--C-:B------:R-:W-:Y:S01]  /*33e0*/  FFMA R73, R73, UR31, -R10.reuse ;  /* 0x0000001f49497c23 */ /* 0x100fe2000800080a */
[--C-:B------:R-:W-:Y:S01]  /*33f0*/  FFMA R76, R76, UR31, -R10.reuse ;  /* 0x0000001f4c4c7c23 */ /* 0x100fe2000800080a */
[----:B------:R-:W-:Y:S01]  /*3400*/  FMNMX R5, R95, R12, !PT ;  /* 0x0000000c5f057209 */ /* 0x000fe20007800000 */
[--C-:B------:R-:W-:Y:S01]  /*3410*/  FFMA R80, R80, UR31, -R10.reuse ;  /* 0x0000001f50507c23 */ /* 0x100fe2000800080a */
[----:B------:R-:W-:Y:S01]  /*3420*/  FSETP.GEU.AND P5, PT, R72, -126, PT ;  /* 0xc2fc00004800780b */ /* 0x000fe20003fae000 */
[--C-:B------:R-:W-:Y:S01]  /*3430*/  FFMA R77, R77, UR31, -R10.reuse ;  /* 0x0000001f4d4d7c23 */ /* 0x100fe2000800080a */
[----:B------:R-:W-:Y:S01]  /*3440*/  FSETP.GEU.AND P3, PT, R73, -126, PT ;  /* 0xc2fc00004900780b */ /* 0x000fe20003f6e000 */
[--C-:B------:R-:W-:Y:S01]  /*3450*/  FFMA R81, R81, UR31, -R10.reuse ;  /* 0x0000001f51517c23 */ /* 0x100fe2000800080a */
[----:B------:R-:W-:Y:S01]  /*3460*/  FSETP.GEU.AND P2, PT, R76, -126, PT ;  /* 0xc2fc00004c00780b */ /* 0x000fe20003f4e000 */
[--C-:B------:R-:W-:Y:S01]  /*3470*/  FFMA R84, R84, UR31, -R10.reuse ;  /* 0x0000001f54547c23 */ /* 0x100fe2000800080a */
[----:B------:R-:W-:Y:S01]  /*3480*/  FMNMX R12, R98, R5, !PT ;  /* 0x00000005620c7209 */ /* 0x000fe20007800000 */
[--C-:B------:R-:W-:Y:S01]  /*3490*/  FFMA R85, R85, UR31, -R10.reuse ;  /* 0x0000001f55557c23 */ /* 0x100fe2000800080a */
[----:B------:R-:W-:Y:S01]  /*34a0*/  FSETP.GEU.AND P6, PT, R80, -126, PT ;  /* 0xc2fc00005000780b */ /* 0x000fe20003fce000 */
[--C-:B------:R-:W-:Y:S01]  /*34b0*/  FFMA R89, R89, UR31, -R10.reuse ;  /* 0x0000001f59597c23 */ /* 0x100fe2000800080a */
[----:B------:R-:W-:Y:S01]  /*34c0*/  FSETP.GEU.AND P4, PT, R77, -126, PT ;  /* 0xc2fc00004d00780b */ /* 0x000fe20003f8e000 */
[--C-:B------:R-:W-:Y:S01]  /*34d0*/  FFMA R88, R88, UR31, -R10.reuse ;  /* 0x0000001f58587c23 */ /* 0x100fe2000800080a */
[----:B------:R-:W-:Y:S01]  /*34e0*/  FMNMX R5, R99, R12, !PT ;  /* 0x0000000c63057209 */ /* 0x000fe20007800000 */
[----:B------:R-:W-:Y:S01]  /*34f0*/  @!P5 FMUL R72, R72, 0.5 ;  /* 0x3f0000004848d820 */ /* 0x000fe20000400000 */
[--C-:B------:R-:W-:Y:S01]  /*3500*/  FFMA R92, R92, UR31, -R10.reuse ;  /* 0x0000001f5c5c7c23 */ /* 0x100fe2000800080a */
[----:B------:R-:W-:Y:S01]  /*3510*/  @!P3 FMUL R73, R73, 0.5 ;  /* 0x3f0000004949b820 */ /* 0x000fe20000400000 */
[----:B------:R-:W-:Y:S01]  /*3520*/  FMNMX R12, R102, R5, !PT ;  /* 0x00000005660c7209 */ /* 0x000fe20007800000 */
[----:B------:R-:W-:Y:S01]  /*3530*/  @!P2 FMUL R76, R76, 0.5 ;  /* 0x3f0000004c4ca820 */ /* 0x000fe20000400000 */
[--C-:B------:R-:W-:Y:S01]  /*3540*/  FFMA R93, R93, UR31, -R10.reuse ;  /* 0x0000001f5d5d7c23 */ /* 0x100fe2000800080a */
[----:B------:R-:W1:Y:S01]  /*3550*/  MUFU.EX2 R72, R72 ;  /* 0x0000004800487308 */ /* 0x000e620000000800 */
[----:B------:R-:W-:Y:S01]  /*3560*/  FMNMX R12, R103, R12, !PT ;  /* 0x0000000c670c7209 */ /* 0x000fe20007800000 */
[----:B------:R-:W-:Y:S01]  /*3570*/  @!P6 FMUL R80, R80, 0.5 ;  /* 0x3f0000005050e820 */ /* 0x000fe20000400000 */
[--C-:B------:R-:W-:Y:S01]  /*3580*/  FFMA R96, R96, UR31, -R10.reuse ;  /* 0x0000001f60607c23 */ /* 0x100fe2000800080a */
[----:B------:R-:W-:Y:S01]  /*3590*/  @!P4 FMUL R77, R77, 0.5 ;  /* 0x3f0000004d4dc820 */ /* 0x000fe20000400000 */
[--C-:B------:R-:W-:Y:S01]  /*35a0*/  FFMA R97, R97, UR31, -R10.reuse ;  /* 0x0000001f61617c23 */ /* 0x100fe2000800080a */
[----:B------:R-:W2:Y:S01]  /*35b0*/  SHFL.BFLY PT, R5, R12, 0x1, 0x1f ;  /* 0x0c201f000c057f89 */ /* 0x000ea200000e0000 */
[--C-:B------:R-:W-:Y:S01]  /*35c0*/  FFMA R100, R100, UR31, -R10.reuse ;  /* 0x0000001f64647c23 */ /* 0x100fe2000800080a */
[----:B------:R-:W3:Y:S01]  /*35d0*/  MUFU.EX2 R73, R73 ;  /* 0x0000004900497308 */ /* 0x000ee20000000800 */
[----:B------:R-:W-:Y:S01]  /*35e0*/  FFMA R101, R101, UR31, -R10 ;  /* 0x0000001f65657c23 */ /* 0x000fe2000800080a */
[----:B------:R-:W-:-:S06]  /*35f0*/  FMUL R0, R0, UR31 ;  /* 0x0000001f00007c20 */ /* 0x000fcc0008400000 */
[----:B------:R-:W4:Y:S01]  /*3600*/  MUFU.EX2 R76, R76 ;  /* 0x0000004c004c7308 */ /* 0x000f220000000800 */
[----:B-1----:R-:W-:Y:S01]  /*3610*/  @!P5 FMUL R72, R72, R72 ;  /* 0x000000484848d220 */ /* 0x002fe20000400000 */
[----:B------:R-:W-:-:S06]  /*3620*/  FSETP.GEU.AND P5, PT, R81, -126, PT ;  /* 0xc2fc00005100780b */ /* 0x000fcc0003fae000 */
[----:B------:R-:W1:Y:S01]  /*3630*/  MUFU.EX2 R80, R80 ;  /* 0x0000005000507308 */ /* 0x000e620000000800 */
[----:B---3--:R-:W-:Y:S01]  /*3640*/  @!P3 FMUL R73, R73, R73 ;  /* 0x000000494949b220 */ /* 0x008fe20000400000 */
[----:B------:R-:W-:Y:S02]  /*3650*/  FSETP.GEU.AND P3, PT, R84, -126, PT ;  /* 0xc2fc00005400780b */ /* 0x000fe40003f6e000 */
[----:B--2---:R-:W-:-:S03]  /*3660*/  FMNMX R5, R12, R5, !PT ;  /* 0x000000050c057209 */ /* 0x004fc60007800000 */
[----:B------:R-:W-:Y:S01]  /*3670*/  @!P5 FMUL R81, R81, 0.5 ;  /* 0x3f0000005151d820 */ /* 0x000fe20000400000 */
[----:B------:R-:W2:Y:S01]  /*3680*/  MUFU.EX2 R77, R77 ;  /* 0x0000004d004d7308 */ /* 0x000ea20000000800 */
[----:B----4-:R-:W-:Y:S01]  /*3690*/  @!P2 FMUL R76, R76, R76 ;  /* 0x0000004c4c4ca220 */ /* 0x010fe20000400000 */
[----:B------:R-:W-:Y:S01]  /*36a0*/  FSETP.GEU.AND P2, PT, R85, -126, PT ;  /* 0xc2fc00005500780b */ /* 0x000fe20003f4e000 */
[----:B------:R-:W3:Y:S04]  /*36b0*/  SHFL.BFLY PT, R14, R5, 0x2, 0x1f ;  /* 0x0c401f00050e7f89 */ /* 0x000ee800000e0000 */
[----:B------:R-:W-:Y:S01]  /*36c0*/  @!P3 FMUL R84, R84, 0.5 ;  /* 0x3f0000005454b820 */ /* 0x000fe20000400000 */
[----:B------:R-:W4:Y:S01]  /*36d0*/  MUFU.EX2 R81, R81 ;  /* 0x0000005100517308 */ /* 0x000f220000000800 */
        /* <DEDUP_REMOVED lines=8> */
[----:B----4-:R-:W-:Y:S01]  /*3760*/  @!P5 FMUL R81, R81, R81 ;  /* 0x000000515151d220 */ /* 0x010fe20000400000 */
[----:B------:R-:W-:Y:S02]  /*3770*/  FSETP.GEU.AND P5, PT, R92, -126, PT ;  /* 0xc2fc00005c00780b */ /* 0x000fe40003fae000 */
[----:B---3--:R-:W-:-:S03]  /*3780*/  FMNMX R5, R5, R14, !PT ;  /* 0x0000000e05057209 */ /* 0x008fc60007800000 */
[----:B------:R-:W-:Y:S01]  /*3790*/  @!P4 FMUL R88, R88, 0.5 ;  /* 0x3f0000005858c820 */ /* 0x000fe20000400000 */
[----:B------:R-:W3:Y:S01]  /*37a0*/  MUFU.EX2 R12, R89 ;  /* 0x00000059000c7308 */ /* 0x000ee20000000800 */
[----:B-1----:R-:W-:Y:S01]  /*37b0*/  @!P3 FMUL R84, R84, R84 ;  /* 0x000000545454b220 */ /* 0x002fe20000400000 */
[----:B------:R-:W-:-:S05]  /*37c0*/  FSETP.GEU.AND P3, PT, R93, -126, PT ;  /* 0xc2fc00005d00780b */ /* 0x000fca0003f6e000 */
[----:B------:R-:W-:Y:S01]  /*37d0*/  @!P5 FMUL R92, R92, 0.5 ;  /* 0x3f0000005c5cd820 */ /* 0x000fe20000400000 */
[----:B------:R1:W4:Y:S01]  /*37e0*/  MUFU.EX2 R13, R88 ;  /* 0x00000058000d7308 */ /* 0x0003220000000800 */
[----:B--2---:R-:W-:Y:S01]  /*37f0*/  @!P2 FMUL R85, R85, R85 ;  /* 0x000000555555a220 */ /* 0x004fe20000400000 */
[----:B------:R-:W-:-:S05]  /*3800*/  FSETP.GEU.AND P2, PT, R96, -126, PT ;  /* 0xc2fc00006000780b */ /* 0x000fca0003f4e000 */
[----:B------:R-:W-:Y:S01]  /*3810*/  @!P3 FMUL R93, R93, 0.5 ;  /* 0x3f0000005d5db820 */ /* 0x000fe20000400000 */
[----:B------:R2:W5:Y:S01]  /*3820*/  MUFU.EX2 R15, R92 ;  /* 0x0000005c000f7308 */ /* 0x0005620000000800 */
[----:B---3--:R-:W-:Y:S01]  /*3830*/  @!P6 FMUL R12, R12, R12 ;  /* 0x0000000c0c0ce220 */ /* 0x008fe20000400000 */
[----:B------:R-:W-:-:S03]  /*3840*/  FSETP.NEU.AND P6, PT, R5, -INF , PT ;  /* 0xff8000000500780b */ /* 0x000fc60003fcd000 */
[----:B------:R-:W-:Y:S01]  /*3850*/  FADD R9, R73, R12 ;  /* 0x0000000c49097221 */ /* 0x000fe20000000000 */
[----:B-1----:R-:W-:Y:S01]  /*3860*/  FSEL R88, R5, RZ, P6 ;  /* 0x000000ff05587208 */ /* 0x002fe20003000000 */
[----:B------:R-:W-:Y:S01]  /*3870*/  @!P2 FMUL R96, R96, 0.5 ;  /* 0x3f0000006060a820 */ /* 0x000fe20000400000 */
[----:B------:R-:W1:Y:S01]  /*3880*/  MUFU.EX2 R14, R93 ;  /* 0x0000005d000e7308 */ /* 0x000e620000000800 */
[----:B----4-:R-:W-:Y:S01]  /*3890*/  @!P4 FMUL R13, R13, R13 ;  /* 0x0000000d0d0dc220 */ /* 0x010fe20000400000 */
[----:B------:R-:W-:Y:S01]  /*38a0*/  FSETP.GEU.AND P4, PT, R97, -126, PT ;  /* 0xc2fc00006100780b */ /* 0x000fe20003f8e000 */
[----:B--2---:R-:W-:Y:S01]  /*38b0*/  FMUL R92, R88, UR31 ;  /* 0x0000001f585c7c20 */ /* 0x004fe20008400000 */
[----:B------:R-:W-:Y:S01]  /*38c0*/  FSETP.GEU.AND P6, PT, R100, -126, PT ;  /* 0xc2fc00006400780b */ /* 0x000fe20003fce000 */
[----:B------:R-:W-:Y:S02]  /*38d0*/  FADD R88, -R88, R11 ;  /* 0x0000000b58587221 */ /* 0x000fe40000000100 */
[--C-:B------:R-:W-:Y:S01]  /*38e0*/  FFMA R74, R74, UR31, -R92.reuse ;  /* 0x0000001f4a4a7c23 */ /* 0x100fe2000800085c */
[----:B------:R-:W2:Y:S01]  /*38f0*/  MUFU.EX2 R21, R96 ;  /* 0x0000006000157308 */ /* 0x000ea20000000800 */
[----:B-----5:R-:W-:Y:S01]  /*3900*/  @!P5 FMUL R15, R15, R15 ;  /* 0x0000000f0f0fd220 */ /* 0x020fe20000400000 */
[----:B------:R-:W-:Y:S01]  /*3910*/  FSETP.GEU.AND P5, PT, R101, -126, PT ;  /* 0xc2fc00006500780b */ /* 0x000fe20003fae000 */
[--C-:B------:R-:W-:Y:S01]  /*3920*/  FFMA R75, R75, UR31, -R92.reuse ;  /* 0x0000001f4b4b7c23 */ /* 0x100fe2000800085c */
[--C-:B------:R-:W-:Y:S01]  /*3930*/  FFMA R78, R78, UR31, -R92.reuse ;  /* 0x0000001f4e4e7c23 */ /* 0x100fe2000800085c */
[--C-:B------:R-:W-:Y:S01]  /*3940*/  FFMA R79, R79, UR31, -R92.reuse ;  /* 0x0000001f4f4f7c23 */ /* 0x100fe2000800085c */
[--C-:B------:R-:W-:Y:S01]  /*3950*/  FFMA R82, R82, UR31, -R92.reuse ;  /* 0x0000001f52527c23 */ /* 0x100fe2000800085c */
[----:B------:R-:W-:Y:S01]  /*3960*/  @!P4 FMUL R97, R97, 0.5 ;  /* 0x3f0000006161c820 */ /* 0x000fe20000400000 */
[--C-:B------:R-:W-:Y:S01]  /*3970*/  FFMA R91, R91, UR31, -R92.reuse ;  /* 0x0000001f5b5b7c23 */ /* 0x100fe2000800085c */
[----:B-1----:R-:W-:Y:S01]  /*3980*/  @!P3 FMUL R14, R14, R14 ;  /* 0x0000000e0e0eb220 */ /* 0x002fe20000400000 */
[----:B------:R-:W-:Y:S01]  /*3990*/  FSETP.GEU.AND P3, PT, R74, -126, PT ;  /* 0xc2fc00004a00780b */ /* 0x000fe20003f6e000 */
[----:B------:R-:W1:Y:S01]  /*39a0*/  MUFU.EX2 R10, R97 ;  /* 0x00000061000a7308 */ /* 0x000e620000000800 */
[----:B------:R-:W-:Y:S01]  /*39b0*/  @!P6 FMUL R100, R100, 0.5 ;  /* 0x3f0000006464e820 */ /* 0x000fe20000400000 */
[--C-:B------:R-:W-:Y:S01]  /*39c0*/  FFMA R95, R95, UR31, -R92.reuse ;  /* 0x0000001f5f5f7c23 */ /* 0x100fe2000800085c */
[--C-:B------:R-:W-:Y:S01]  /*39d0*/  FFMA R99, R99, UR31, -R92.reuse ;  /* 0x0000001f63637c23 */ /* 0x100fe2000800085c */
[----:B------:R-:W-:Y:S01]  /*39e0*/  @!P5 FMUL R101, R101, 0.5 ;  /* 0x3f0000006565d820 */ /* 0x000fe20000400000 */
[----:B------:R-:W-:Y:S01]  /*39f0*/  FFMA R103, R103, UR31, -R92 ;  /* 0x0000001f67677c23 */ /* 0x000fe2000800085c */
[----:B--2---:R-:W-:Y:S01]  /*3a00*/  @!P2 FMUL R21, R21, R21 ;  /* 0x000000151515a220 */ /* 0x004fe20000400000 */
[----:B------:R-:W-:Y:S01]  /*3a10*/  FSETP.GEU.AND P2, PT, R75, -126, PT ;  /* 0xc2fc00004b00780b */ /* 0x000fe20003f4e000 */
[----:B------:R-:W2:Y:S01]  /*3a20*/  MUFU.EX2 R89, R100 ;  /* 0x0000006400597308 */ /* 0x000ea20000000800 */
[----:B------:R-:W-:Y:S01]  /*3a30*/  FMUL R88, R88, UR31 ;  /* 0x0000001f58587c20 */ /* 0x000fe20008400000 */
[----:B------:R-:W-:-:S02]  /*3a40*/  FADD R11, R76, R15 ;  /* 0x0000000f4c0b7221 */ /* 0x000fc40000000000 */
[----:B------:R-:W-:-:S04]  /*3a50*/  @!P3 FMUL R74, R74, 0.5 ;  /* 0x3f0000004a4ab820 */ /* 0x000fc80000400000 */
[----:B------:R-:W3:Y:S01]  /*3a60*/  MUFU.EX2 R20, R101 ;  /* 0x0000006500147308 */ /* 0x000ee20000000800 */
[----:B-1----:R-:W-:Y:S01]  /*3a70*/  @!P4 FMUL R10, R10, R10 ;  /* 0x0000000a0a0ac220 */ /* 0x002fe20000400000 */
[----:B------:R-:W-:Y:S02]  /*3a80*/  FSETP.GEU.AND P4, PT, R78, -126, PT ;  /* 0xc2fc00004e00780b */ /* 0x000fe40003f8e000 */
[----:B------:R-:W-:-:S04]  /*3a90*/  @!P2 FMUL R75, R75, 0.5 ;  /* 0x3f0000004b4ba820 */ /* 0x000fc80000400000 */
[----:B------:R1:W4:Y:S01]  /*3aa0*/  MUFU.EX2 R93, R74 ;  /* 0x0000004a005d7308 */ /* 0x0003220000000800 */
[----:B--2---:R-:W-:Y:S01]  /*3ab0*/  @!P6 FMUL R89, R89, R89 ;  /* 0x000000595959e220 */ /* 0x004fe20000400000 */
[----:B------:R-:W-:-:S05]  /*3ac0*/  FSETP.GEU.AND P6, PT, R79, -126, PT ;  /* 0xc2fc00004f00780b */ /* 0x000fca0003fce000 */
[----:B------:R-:W-:Y:S01]  /*3ad0*/  @!P4 FMUL R78, R78, 0.5 ;  /* 0x3f0000004e4ec820 */ /* 0x000fe20000400000 */
[----:B------:R2:W5:Y:S01]  /*3ae0*/  MUFU.EX2 R96, R75 ;  /* 0x0000004b00607308 */ /* 0x0005620000000800 */
[----:B-1----:R-:W-:Y:S01]  /*3af0*/  FFMA R74, R83, UR31, -R92 ;  /* 0x0000001f534a7c23 */ /* 0x002fe2000800085c */
[----:B---3--:R-:W-:Y:S01]  /*3b00*/  @!P5 FMUL R20, R20, R20 ;  /* 0x000000141414d220 */ /* 0x008fe20000400000 */
[----:B------:R-:W-:-:S04]  /*3b10*/  FSETP.GEU.AND P5, PT, R82, -126, PT ;  /* 0xc2fc00005200780b */ /* 0x000fc80003fae000 */
[----:B------:R-:W-:Y:S01]  /*3b20*/  @!P6 FMUL R79, R79, 0.5 ;  /* 0x3f0000004f4fe820 */ /* 0x000fe20000400000 */
[----:B------:R1:W3:Y:S01]  /*3b30*/  MUFU.EX2 R97, R78 ;  /* 0x0000004e00617308 */ /* 0x0002e20000000800 */
[----:B----4-:R-:W-:Y:S01]  /*3b40*/  @!P3 FMUL R93, R93, R93 ;  /* 0x0000005d5d5db220 */ /* 0x010fe20000400000 */
[----:B------:R-:W-:Y:S01]  /*3b50*/  FSETP.GEU.AND P3, PT, R74, -126, PT ;  /* 0xc2fc00004a00780b */ /* 0x000fe20003f6e000 */
[----:B--2---:R-:W-:-:S05]  /*3b60*/  FFMA R75, R86, UR31, -R92 ;  /* 0x0000001f564b7c23 */ /* 0x004fca000800085c */
[----:B------:R-:W-:Y:S01]  /*3b70*/  @!P5 FMUL R82, R82, 0.5 ;  /* 0x3f0000005252d820 */ /* 0x000fe20000400000 */
[----:B-----5:R-:W-:Y:S01]  /*3b80*/  @!P2 FMUL R96, R96, R96 ;  /* 0x000000606060a220 */ /* 0x020fe20000400000 */
[----:B------:R-:W-:Y:S01]  /*3b90*/  FSETP.GEU.AND P2, PT, R75, -126, PT ;  /* 0xc2fc00004b00780b */ /* 0x000fe20003f4e000 */
[----:B-1----:R-:W-:Y:S01]  /*3ba0*/  FFMA R78, R87, UR31, -R92 ;  /* 0x0000001f574e7c23 */ /* 0x002fe2000800085c */
[----:B------:R1:W2:Y:S03]  /*3bb0*/  MUFU.EX2 R100, R79 ;  /* 0x0000004f00647308 */ /* 0x0002a60000000800 */
[----:B------:R-:W-:Y:S01]  /*3bc0*/  @!P3 FMUL R74, R74, 0.5 ;  /* 0x3f0000004a4ab820 */ /* 0x000fe20000400000 */
[----:B---3--:R-:W-:Y:S01]  /*3bd0*/  @!P4 FMUL R97, R97, R97 ;  /* 0x000000616161c220 */ /* 0x008fe20000400000 */
[----:B------:R-:W-:-:S03]  /*3be0*/  FSETP.GEU.AND P4, PT, R78, -126, PT ;  /* 0xc2fc00004e00780b */ /* 0x000fc60003f8e000 */
[----:B------:R3:W4:Y:S01]  /*3bf0*/  MUFU.EX2 R83, R82 ;  /* 0x0000005200537308 */ /* 0x0007220000000800 */
[----:B-1----:R-:W-:Y:S02]  /*3c00*/  FFMA R79, R90, UR31, -R92 ;  /* 0x0000001f5a4f7c23 */ /* 0x002fe4000800085c */
[----:B------:R-:W-:-:S05]  /*3c10*/  @!P2 FMUL R75, R75, 0.5 ;  /* 0x3f0000004b4ba820 */ /* 0x000fca0000400000 */
[----:B------:R1:W5:Y:S01]  /*3c20*/  MUFU.EX2 R86, R74 ;  /* 0x0000004a00567308 */ /* 0x0003620000000800 */
[----:B--2---:R-:W-:Y:S01]  /*3c30*/  @!P6 FMUL R100, R100, R100 ;  /* 0x000000646464e220 */ /* 0x004fe20000400000 */
[----:B------:R-:W-:Y:S01]  /*3c40*/  FSETP.GEU.AND P6, PT, R79, -126, PT ;  /* 0xc2fc00004f00780b */ /* 0x000fe20003fce000 */
[----:B------:R-:W-:Y:S01]  /*3c50*/  @!P4 FMUL R78, R78, 0.5 ;  /* 0x3f0000004e4ec820 */ /* 0x000fe20000400000 */
[----:B---3--:R-:W-:-:S04]  /*3c60*/  FADD R82, R84, R89 ;  /* 0x0000005954527221 */ /* 0x008fc80000000000 */
[----:B------:R2:W3:Y:S01]  /*3c70*/  MUFU.EX2 R87, R75 ;  /* 0x0000004b00577308 */ /* 0x0004e20000000800 */
[----:B-1----:R-:W-:Y:S01]  /*3c80*/  FFMA R74, R94, UR31, -R92 ;  /* 0x0000001f5e4a7c23 */ /* 0x002fe2000800085c */
[----:B----4-:R-:W-:Y:S01]  /*3c90*/  @!P5 FMUL R83, R83, R83 ;  /* 0x000000535353d220 */ /* 0x010fe20000400000 */
[----:B------:R-:W-:Y:S01]  /*3ca0*/  FSETP.GEU.AND P5, PT, R91, -126, PT ;  /* 0xc2fc00005b00780b */ /* 0x000fe20003fae000 */
[----:B------:R-:W-:-:S03]  /*3cb0*/  FADD R82, R11, R82 ;  /* 0x000000520b527221 */ /* 0x000fc60000000000 */
[----:B------:R-:W-:Y:S01]  /*3cc0*/  @!P6 FMUL R79, R79, 0.5 ;  /* 0x3f0000004f4fe820 */ /* 0x000fe20000400000 */
[----:B------:R1:W4:Y:S01]  /*3cd0*/  MUFU.EX2 R90, R78 ;  /* 0x0000004e005a7308 */ /* 0x0003220000000800 */
[----:B-----5:R-:W-:Y:S01]  /*3ce0*/  @!P3 FMUL R86, R86, R86 ;  /* 0x000000565656b220 */ /* 0x020fe20000400000 */
[----:B------:R-:W-:Y:S01]  /*3cf0*/  FSETP.GEU.AND P3, PT, R74, -126, PT ;  /* 0xc2fc00004a00780b */ /* 0x000fe20003f6e000 */
[----:B--2---:R-:W-:-:S05]  /*3d00*/  FFMA R75, R98, UR31, -R92 ;  /* 0x0000001f624b7c23 */ /* 0x004fca000800085c */
[----:B------:R-:W-:Y:S01]  /*3d10*/  @!P5 FMUL R91, R91, 0.5 ;  /* 0x3f0000005b5bd820 */ /* 0x000fe20000400000 */
[----:B---3--:R-:W-:Y:S01]  /*3d20*/  @!P2 FMUL R87, R87, R87 ;  /* 0x000000575757a220 */ /* 0x008fe20000400000 */
[----:B------:R-:W-:Y:S01]  /*3d30*/  FSETP.GEU.AND P2, PT, R95, -126, PT ;  /* 0xc2fc00005f00780b */ /* 0x000fe20003f4e000 */
[----:B------:R-:W2:Y:S01]  /*3d40*/  MUFU.EX2 R94, R79 ;  /* 0x0000004f005e7308 */ /* 0x000ea20000000800 */
[----:B-1----:R-:W-:-:S03]  /*3d50*/  FFMA R78, R102, UR31, -R92 ;  /* 0x0000001f664e7c23 */ /* 0x002fc6000800085c */
[----:B------:R-:W-:Y:S01]  /*3d60*/  @!P3 FMUL R74, R74, 0.5 ;  /* 0x3f0000004a4ab820 */ /* 0x000fe20000400000 */
[----:B----4-:R-:W-:Y:S01]  /*3d70*/  @!P4 FMUL R90, R90, R90 ;  /* 0x0000005a5a5ac220 */ /* 0x010fe20000400000 */
[----:B------:R-:W-:Y:S02]  /*3d80*/  FSETP.GEU.AND P4, PT, R75, -126, PT ;  /* 0xc2fc00004b00780b */ /* 0x000fe40003f8e000 */
[----:B------:R1:W3:Y:S04]  /*3d90*/  MUFU.EX2 R98, R74 ;  /* 0x0000004a00627308 */ /* 0x0002e80000000800 */
[----:B------:R-:W-:-:S04]  /*3da0*/  @!P2 FMUL R95, R95, 0.5 ;  /* 0x3f0000005f5fa820 */ /* 0x000fc80000400000 */
[----:B------:R-:W4:Y:S01]  /*3db0*/  MUFU.EX2 R91, R91 ;  /* 0x0000005b005b7308 */ /* 0x000f220000000800 */
[----:B--2---:R-:W-:Y:S01]  /*3dc0*/  @!P6 FMUL R94, R94, R94 ;  /* 0x0000005e5e5ee220 */ /* 0x004fe20000400000 */
[----:B------:R-:W-:Y:S01]  /*3dd0*/  FSETP.GEU.AND P6, PT, R99, -126, PT ;  /* 0xc2fc00006300780b */ /* 0x000fe20003fce000 */
[----:B-1----:R-:W-:Y:S01]  /*3de0*/  FADD R74, R81, R10 ;  /* 0x0000000a514a7221 */ /* 0x002fe20000000000 */
[----:B------:R-:W-:-:S03]  /*3df0*/  @!P4 FMUL R75, R75, 0.5 ;  /* 0x3f0000004b4bc820 */ /* 0x000fc60000400000 */
[----:B------:R-:W-:Y:S01]  /*3e00*/  FADD R79, R9, R74 ;  /* 0x0000004a094f7221 */ /* 0x000fe20000000000 */
[----:B------:R-:W1:Y:S01]  /*3e10*/  MUFU.EX2 R95, R95 ;  /* 0x0000005f005f7308 */ /* 0x000e620000000800 */
[----:B---3--:R-:W-:Y:S01]  /*3e20*/  @!P3 FMUL R98, R98, R98 ;  /* 0x000000626262b220 */ /* 0x008fe20000400000 */
[----:B------:R-:W-:Y:S01]  /*3e30*/  FSETP.GEU.AND P3, PT, R103, -126, PT ;  /* 0xc2fc00006700780b */ /* 0x000fe20003f6e000 */
[----:B------:R-:W-:Y:S01]  /*3e40*/  FADD R74, R77, R14 ;  /* 0x0000000e4d4a7221 */ /* 0x000fe20000000000 */
[----:B------:R-:W-:Y:S01]  /*3e50*/  FADD R9, R72, R13 ;  /* 0x0000000d48097221 */ /* 0x000fe20000000000 */
[----:B------:R-:W-:Y:S01]  /*3e60*/  FADD R101, R97, R98 ;  /* 0x0000006261657221 */ /* 0x000fe20000000000 */
[----:B------:R-:W-:Y:S01]  /*3e70*/  F2FP.BF16.F32.PACK_AB R72, R73, R72 ;  /* 0x000000484948723e */ /* 0x000fe200000010ff */
[----:B------:R-:W-:Y:S01]  /*3e80*/  @!P6 FMUL R99, R99, 0.5 ;  /* 0x3f0000006363e820 */ /* 0x000fe20000400000 */
[----:B------:R2:W3:Y:S01]  /*3e90*/  MUFU.EX2 R102, R75 ;  /* 0x0000004b00667308 */ /* 0x0004e20000000800 */
[----:B----4-:R-:W-:Y:S01]  /*3ea0*/  @!P5 FMUL R91, R91, R91 ;  /* 0x0000005b5b5bd220 */ /* 0x010fe20000400000 */
[----:B------:R-:W-:-:S02]  /*3eb0*/  FSETP.GEU.AND P5, PT, R78, -126, PT ;  /* 0xc2fc00004e00780b */ /* 0x000fc40003fae000 */
[----:B------:R-:W-:-:S03]  /*3ec0*/  F2FP.BF16.F32.PACK_AB R73, R96, R93 ;  /* 0x0000005d6049723e */ /* 0x000fc600000010ff */
[----:B------:R-:W-:Y:S01]  /*3ed0*/  @!P3 FMUL R103, R103, 0.5 ;  /* 0x3f0000006767b820 */ /* 0x000fe20000400000 */
[----:B------:R-:W4:Y:S01]  /*3ee0*/  MUFU.EX2 R99, R99 ;  /* 0x0000006300637308 */ /* 0x000f220000000800 */
[----:B-1----:R-:W-:Y:S01]  /*3ef0*/  @!P2 FMUL R95, R95, R95 ;  /* 0x0000005f5f5fa220 */ /* 0x002fe20000400000 */
[----:B------:R-:W-:Y:S01]  /*3f00*/  FSETP.GEU.AND P2, PT, R0, -126, PT ;  /* 0xc2fc00000000780b */ /* 0x000fe20003f4e000 */
[----:B--2---:R-:W-:Y:S02]  /*3f10*/  FADD R75, R85, R20 ;  /* 0x00000014554b7221 */ /* 0x004fe40000000000 */
[----:B------:R-:W-:Y:S02]  /*3f20*/  FADD R105, R100, R95 ;  /* 0x0000005f64697221 */ /* 0x000fe40000000000 */
[----:B------:R-:W-:Y:S01]  /*3f30*/  @!P5 FMUL R78, R78, 0.5 ;  /* 0x3f0000004e4ed820 */ /* 0x000fe20000400000 */
[----:B------:R-:W1:Y:S01]  /*3f40*/  MUFU.EX2 R103, R103 ;  /* 0x0000006700677308 */ /* 0x000e620000000800 */
[----:B---3--:R-:W-:Y:S01]  /*3f50*/  @!P4 FMUL R102, R102, R102 ;  /* 0x000000666666c220 */ /* 0x008fe20000400000 */
[----:B------:R-:W-:Y:S01]  /*3f60*/  FSETP.GEU.AND P4, PT, R88, -126, PT ;  /* 0xc2fc00005800780b */ /* 0x000fe20003f8e000 */
[----:B------:R-:W-:Y:S01]  /*3f70*/  FADD R74, R74, R75 ;  /* 0x0000004b4a4a7221 */ /* 0x000fe20000000000 */
[----:B------:R-:W-:Y:S01]  /*3f80*/  FADD R75, R93, R94 ;  /* 0x0000005e5d4b7221 */ /* 0x000fe20000000000 */
[----:B------:R-:W-:-:S02]  /*3f90*/  FADD R106, R83, R102 ;  /* 0x00000066536a7221 */ /* 0x000fc40000000000 */
[----:B------:R-:W-:Y:S01]  /*3fa0*/  @!P2 FMUL R0, R0, 0.5 ;  /* 0x3f0000000000a820 */ /* 0x000fe20000400000 */
[----:B------:R2:W3:Y:S01]  /*3fb0*/  MUFU.EX2 R92, R78 ;  /* 0x0000004e005c7308 */ /* 0x0004e20000000800 */
[----:B----4-:R-:W-:Y:S01]  /*3fc0*/  @!P6 FMUL R99, R99, R99 ;  /* 0x000000636363e220 */ /* 0x010fe20000400000 */
[----:B------:R-:W-:Y:S01]  /*3fd0*/  FADD R74, R79, R74 ;  /* 0x0000004a4f4a7221 */ /* 0x000fe20000000000 */
[----:B------:R-:W-:Y:S01]  /*3fe0*/  FADD R75, R75, R106 ;  /* 0x0000006a4b4b7221 */ /* 0x000fe20000000000 */
[----:B------:R-:W-:Y:S01]  /*3ff0*/  F2FP.BF16.F32.PACK_AB R79, R90, R87 ;  /* 0x000000575a4f723e */ /* 0x000fe200000010ff */
[----:B------:R-:W-:Y:S02]  /*4000*/  FADD R107, R86, R99 ;  /* 0x00000063566b7221 */ /* 0x000fe40000000000 */
[----:B------:R-:W-:Y:S01]  /*4010*/  @!P4 FMUL R88, R88, 0.5 ;  /* 0x3f0000005858c820 */ /* 0x000fe20000400000 */
[----:B------:R-:W4:Y:S01]  /*4020*/  MUFU.EX2 R0, R0 ;  /* 0x0000000000007308 */ /* 0x000f220000000800 */
[----:B--2---:R-:W-:Y:S01]  /*4030*/  FADD R78, R80, R21 ;  /* 0x00000015504e7221 */ /* 0x004fe20000000000 */
[----:B-1----:R-:W-:-:S03]  /*4040*/  @!P3 FMUL R103, R103, R103 ;  /* 0x000000676767b220 */ /* 0x002fc60000400000 */
[----:B------:R-:W-:Y:S01]  /*4050*/  FADD R9, R9, R78 ;  /* 0x0000004e09097221 */ /* 0x000fe20000000000 */
[----:B------:R-:W-:Y:S01]  /*4060*/  FADD R78, R96, R91 ;  /* 0x0000005b604e7221 */ /* 0x000fe20000000000 */
[----:B------:R-:W-:Y:S01]  /*4070*/  FADD R108, R90, R103 ;  /* 0x000000675a6c7221 */ /* 0x000fe20000000000 */
[----:B------:R1:W2:Y:S01]  /*4080*/  MUFU.EX2 R11, R88 ;  /* 0x00000058000b7308 */ /* 0x0002a20000000800 */
[----:B---3--:R-:W-:Y:S01]  /*4090*/  @!P5 FMUL R92, R92, R92 ;  /* 0x0000005c5c5cd220 */ /* 0x008fe20000400000 */
[----:B------:R-:W-:Y:S01]  /*40a0*/  FADD R9, R9, R82 ;  /* 0x0000005209097221 */ /* 0x000fe20000000000 */
[----:B------:R-:W-:Y:S01]  /*40b0*/  FADD R78, R78, R107 ;  /* 0x0000006b4e4e7221 */ /* 0x000fe20000000000 */
[----:B------:R-:W-:Y:S01]  /*40c0*/  FADD R105, R105, R108 ;  /* 0x0000006c69697221 */ /* 0x000fe20000000000 */
[----:B------:R-:W-:Y:S01]  /*40d0*/  F2FP.BF16.F32.PACK_AB R82, R14, R15 ;  /* 0x0000000f0e52723e */ /* 0x000fe200000010ff */
[----:B------:R-:W-:Y:S01]  /*40e0*/  FADD R9, R9, R74 ;  /* 0x0000004a09097221 */ /* 0x000fe20000000000 */
[----:B------:R-:W-:Y:S01]  /*40f0*/  F2FP.BF16.F32.PACK_AB R74, R77, R76 ;  /* 0x0000004c4d4a723e */ /* 0x000fe200000010ff */
[----:B------:R-:W-:Y:S01]  /*4100*/  FADD R78, R78, R105 ;  /* 0x000000694e4e7221 */ /* 0x000fe20000000000 */
[----:B-1----:R-:W-:Y:S01]  /*4110*/  FADD R88, R87, R92 ;  /* 0x0000005c57587221 */ /* 0x002fe20000000000 */
[----:B----4-:R-:W-:Y:S01]  /*4120*/  @!P2 FMUL R0, R0, R0 ;  /* 0x000000000000a220 */ /* 0x010fe20000400000 */
[----:B------:R-:W-:-:S02]  /*4130*/  F2FP.BF16.F32.PACK_AB R76, R81, R80 ;  /* 0x00000050514c723e */ /* 0x000fc400000010ff */
[----:B------:R-:W-:Y:S01]  /*4140*/  FADD R88, R101, R88 ;  /* 0x0000005865587221 */ /* 0x000fe20000000000 */
[----:B------:R-:W-:Y:S01]  /*4150*/  FFMA R3, R0, R3, R9 ;  /* 0x0000000300037223 */ /* 0x000fe20000000009 */
[----:B------:R-:W-:Y:S01]  /*4160*/  SHF.L.U32 R9, R22, 0x1f, RZ ;  /* 0x0000001f16097819 */ /* 0x000fe200000006ff */
[-C--:B------:R-:W-:Y:S01]  /*4170*/  FMUL R24, R24, R0.reuse ;  /* 0x0000000018187220 */ /* 0x080fe20000400000 */
[----:B------:R-:W-:Y:S01]  /*4180*/  FADD R75, R75, R88 ;  /* 0x000000584b4b7221 */ /* 0x000fe20000000000 */
[----:B--2---:R-:W-:Y:S01]  /*4190*/  @!P4 FMUL R11, R11, R11 ;  /* 0x0000000b0b0bc220 */ /* 0x004fe20000400000 */
[----:B------:R1:W2:Y:S01]  /*41a0*/  SYNCS.PHASECHK.TRANS64.TRYWAIT P2, [UR6+0x19400], R9 ;  /* 0x01940009ff0075a7 */ /* 0x0002a20008040146 */
[----:B------:R-:W-:Y:S01]  /*41b0*/  F2FP.BF16.F32.PACK_AB R77, R86, R83 ;  /* 0x00000053564d723e */ /* 0x000fe200000010ff */
[----:B------:R-:W-:Y:S01]  /*41c0*/  FADD R78, R75, R78 ;  /* 0x0000004e4b4e7221 */ /* 0x000fe20000000000 */
[-C--:B------:R-:W-:Y:S01]  /*41d0*/  FMUL R25, R25, R0.reuse ;  /* 0x0000000019197220 */ /* 0x080fe20000400000 */
[-C--:B------:R-:W-:Y:S01]  /*41e0*/  FMUL R28, R28, R0.reuse ;  /* 0x000000001c1c7220 */ /* 0x080fe20000400000 */
[----:B------:R-:W-:Y:S01]  /*41f0*/  FMUL R29, R29, R0 ;  /* 0x000000001d1d7220 */ /* 0x000fe20000400000 */
[----:B------:R-:W-:Y:S01]  /*4200*/  FFMA R6, R11, R6, R78 ;  /* 0x000000060b067223 */ /* 0x000fe2000000004e */
[----:B------:R-:W-:Y:S01]  /*4210*/  F2FP.BF16.F32.PACK_AB R78, R85, R84 ;  /* 0x00000054554e723e */ /* 0x000fe200000010ff */
[-C--:B------:R-:W-:Y:S01]  /*4220*/  FMUL R32, R32, R0.reuse ;  /* 0x0000000020207220 */ /* 0x080fe20000400000 */
        /* <DEDUP_REMOVED lines=18> */
[----:B------:R-:W-:Y:S01]  /*4350*/  FMUL R69, R69, R0 ;  /* 0x0000000045457220 */ /* 0x000fe20000400000 */
        /* <DEDUP_REMOVED lines=24> */
[----:B------:R-:W-:-:S02]  /*44e0*/  F2FP.BF16.F32.PACK_AB R75, R100, R97 ;  /* 0x00000061644b723e */ /* 0x000fc400000010ff */
[----:B------:R-:W-:Y:S02]  /*44f0*/  F2FP.BF16.F32.PACK_AB R80, R12, R13 ;  /* 0x0000000d0c50723e */ /* 0x000fe400000010ff */
[----:B------:R-:W-:Y:S02]  /*4500*/  F2FP.BF16.F32.PACK_AB R81, R91, R94 ;  /* 0x0000005e5b51723e */ /* 0x000fe400000010ff */
[----:B------:R-:W-:Y:S02]  /*4510*/  F2FP.BF16.F32.PACK_AB R83, R95, R98 ;  /* 0x000000625f53723e */ /* 0x000fe400000010ff */
[----:B------:R-:W-:Y:S02]  /*4520*/  F2FP.BF16.F32.PACK_AB R84, R10, R21 ;  /* 0x000000150a54723e */ /* 0x000fe400000010ff */
[----:B------:R-:W-:Y:S02]  /*4530*/  F2FP.BF16.F32.PACK_AB R85, R99, R102 ;  /* 0x000000666355723e */ /* 0x000fe400000010ff */
[----:B------:R-:W-:Y:S01]  /*4540*/  F2FP.BF16.F32.PACK_AB R86, R20, R89 ;  /* 0x000000591456723e */ /* 0x000fe200000010ff */
[----:B-12---:R-:W-:Y:S06]  /*4550*/  @!P0 BRA `(.L_x_29) ;  /* 0x0000000000048947 */ /* 0x006fec0003800000 */
[----:B------:R-:W-:Y:S01]  /*4560*/  BPT.TRAP 0x1 ;  /* 0x000000040000795c */ /* 0x000fe20000300000 */
.L_x_29:
[----:B------:R-:W-:Y:S05]  /*4570*/  @P2 BRA `(.L_x_30) ;  /* 0x0000000000082947 */ /* 0x000fea0003800000 */
[----:B------:R-:W1:Y:S02]  /*4580*/  SYNCS.PHASECHK.TRANS64.TRYWAIT P2, [UR6+0x19400], R9 ;  /* 0x01940009ff0075a7 */ /* 0x000e640008040146 */
[----:B-1----:R-:W-:Y:S05]  /*4590*/  @!P2 BRA `(.L_x_31) ;  /* 0x0000005800e8a947 */ /* 0x002fea0003800000 */
.L_x_30:
[----:B------:R-:W-:Y:S01]  /*45a0*/  UIMAD UR10, UR38, 0x300, UR29 ;  /* 0x00000300260a78a4 */ /* 0x000fe2000f8e021d */
[----:B------:R-:W-:Y:S01]  /*45b0*/  WARPGROUP.ARRIVE ;  /* 0x00000000000079c5 */ /* 0x000fe20000000000 */
[----:B------:R-:W-:Y:S01]  /*45c0*/  UMOV UR7, 0x80000020 ;  /* 0x8000002000077882 */ /* 0x000fe20000000000 */
[----:B------:R-:W-:-:S04]  /*45d0*/  F2FP.BF16.F32.PACK_AB R87, R103, R92 ;  /* 0x0000005c6757723e */ /* 0x000fc800000010ff */
[----:B------:R-:W-:Y:S02]  /*45e0*/  UMOV UR6, UR10 ;  /* 0x0000000a00067c82 */ /* 0x000fe40008000000 */
        /* <DEDUP_REMOVED lines=19> */
.L_x_32:
[----:B------:R-:W-:-:S04]  /*4720*/  ULEA UR6, UR30, UR39, 0x3 ;  /* 0x000000271e067291 */ /* 0x000fc8000f8e183f */
[----:B------:R-:W-:-:S04]  /*4730*/  UIADD3 UR6, UR6, 0x19428, URZ ;  /* 0x0001942806067890 */ /* 0x000fc8000fffe03f */
[----:B------:R-:W-:-:S09]  /*4740*/  UPRMT UR6, URZ, 0x654, UR6 ;  /* 0x000006543f067896 */ /* 0x000fd20008000006 */
[----:B------:R-:W-:Y:S01]  /*4750*/  SYNCS.ARRIVE.TRANS64.RED.A1T0 RZ, [UR6], RZ ;  /* 0x000000ffffff79a7 */ /* 0x000fe20008100406 */
[----:B------:R-:W-:Y:S05]  /*4760*/  @P1 BRA `(.L_x_33) ;  /* 0x0000000000041947 */ /* 0x000fea0003800000 */
[----:B------:R-:W-:Y:S01]  /*4770*/  BPT.TRAP 0x1 ;  /* 0x000000040000795c */ /* 0x000fe20000300000 */
.L_x_33:
[----:B------:R-:W-:-:S04]  /*4780*/  UIADD3 UR30, UR30, 0x1, URZ ;  /* 0x000000011e1e7890 */ /* 0x000fc8000fffe03f */
[----:B------:R-:W-:-:S04]  /*4790*/  UISETP.NE.AND UP0, UPT, UR30, 0x5, UPT ;  /* 0x000000051e00788c */ /* 0x000fc8000bf05270 */
[----:B------:R-:W-:Y:S01]  /*47a0*/  USEL UR30, UR30, URZ, UP0 ;  /* 0x0000003f1e1e7287 */ /* 0x000fe20008000000 */
[----:B------:R-:W-:Y:S11]  /*47b0*/  @!P0 BRA `(.L_x_34) ;  /* 0x0000000000048947 */ /* 0x000ff60003800000 */
[----:B------:R-:W-:Y:S01]  /*47c0*/  BPT.TRAP 0x1 ;  /* 0x000000040000795c */ /* 0x000fe20000300000 */
.L_x_34:
[----:B------:R-:W-:-:S04]  /*47d0*/  ULEA UR6, UR30, UR39, 0x3 ;  /* 0x000000271e067291 */ /* 0x000fc8000f8e183f */
[----:B------:R-:W-:-:S04]  /*47e0*/  UIADD3 UR6, UR6, 0x19428, URZ ;  /* 0x0001942806067890 */ /* 0x000fc8000fffe03f */
[----:B------:R-:W-:-:S09]  /*47f0*/  UPRMT UR6, URZ, 0x654, UR6 ;  /* 0x000006543f067896 */ /* 0x000fd20008000006 */
[----:B------:R-:W-:Y:S01]  /*4800*/  SYNCS.ARRIVE.TRANS64.RED.A1T0 RZ, [UR6], RZ ;  /* 0x000000ffffff79a7 */ /* 0x000fe20008100406 */
[----:B------:R-:W-:Y:S05]  /*4810*/  @P1 BRA `(.L_x_35) ;  /* 0x0000000000041947 */ /* 0x000fea0003800000 */
[----:B------:R-:W-:Y:S01]  /*4820*/  BPT.TRAP 0x1 ;  /* 0x000000040000795c */ /* 0x000fe20000300000 */
.L_x_35:
[----:B------:R-:W-:Y:S01]  /*4830*/  UIADD3 UR38, UR38, 0x1, URZ ;  /* 0x0000000126267890 */ /* 0x000fe2000fffe03f */
[C---:B------:R-:W-:Y:S01]  /*4840*/  ISETP.GT.AND P2, PT, R8.reuse, 0x1, PT ;  /* 0x000000010800780c */ /* 0x040fe20003f44270 */
[----:B------:R-:W-:Y:S01]  /*4850*/  UIADD3 UR30, UR30, 0x1, URZ ;  /* 0x000000011e1e7890 */ /* 0x000fe2000fffe03f */
[----:B------:R-:W-:Y:S01]  /*4860*/  VIADD R7, R7, 0x40 ;  /* 0x0000004007077836 */ /* 0x000fe20000000000 */
[----:B------:R-:W-:Y:S01]  /*4870*/  UISETP.NE.AND UP1, UPT, UR38, 0x5, UPT ;  /* 0x000000052600788c */ /* 0x000fe2000bf25270 */
[----:B-1----:R-:W-:Y:S01]  /*4880*/  VIADD R0, R8, 0xffffffff ;  /* 0xffffffff08007836 */ /* 0x002fe20000000000 */
[----:B------:R-:W-:Y:S01]  /*4890*/  UISETP.NE.AND UP0, UPT, UR30, 0x5, UPT ;  /* 0x000000051e00788c */ /* 0x000fe2000bf05270 */
[----:B------:R-:W-:Y:S01]  /*48a0*/  MOV R9, R4 ;  /* 0x0000000400097202 */ /* 0x000fe20000000f00 */
[----:B------:R-:W-:Y:S01]  /*48b0*/  USEL UR6, URZ, 0x1, UP1 ;  /* 0x000000013f067887 */ /* 0x000fe20008800000 */
[----:B------:R-:W-:Y:S01]  /*48c0*/  IMAD.MOV.U32 R11, RZ, RZ, R5 ;  /* 0x000000ffff0b7224 */ /* 0x000fe200078e0005 */
[----:B------:R-:W-:-:S02]  /*48d0*/  USEL UR30, UR30, URZ, UP0 ;  /* 0x0000003f1e1e7287 */ /* 0x000fc40008000000 */
[----:B------:R-:W-:Y:S02]  /*48e0*/  USEL UR38, UR38, URZ, UP1 ;  /* 0x0000003f26267287 */ /* 0x000fe40008800000 */
[----:B------:R-:W-:Y:S01]  /*48f0*/  LOP3.LUT R22, R22, UR6, RZ, 0x3c, !PT ;  /* 0x0000000616167c12 */ /* 0x000fe2000f8e3cff */
[----:B------:R-:W-:Y:S09]  /*4900*/  @P2 BRA `(.L_x_36) ;  /* 0xffffffe400702947 */ /* 0x000ff2000383ffff */
.L_x_25:
[----:B------:R-:W-:-:S13]  /*4910*/  ISETP.GE.AND P2, PT, R8, RZ, PT ;  /* 0x000000ff0800720c */ /* 0x000fda0003f46270 */
[----:B------:R-:W-:Y:S05]  /*4920*/  @!P2 BRA `(.L_x_37) ;  /* 0x0000001c00e0a947 */ /* 0x000fea0003800000 */
[----:B------:R-:W-:Y:S01]  /*4930*/  VIADD R8, R8, 0x1 ;  /* 0x0000000108087836 */ /* 0x000fe20000000000 */
[----:B------:R-:W-:Y:S01]  /*4940*/  MOV R9, R4 ;  /* 0x0000000400097202 */ /* 0x000fe20000000f00 */
[----:B------:R-:W-:Y:S01]  /*4950*/  IMAD.MOV.U32 R0, RZ, RZ, R5 ;  /* 0x000000ffff007224 */ /* 0x000fe200078e0005 */
[----:B------:R-:W-:-:S06]  /*4960*/  ULDC UR31, c[0x0][0x604] ;  /* 0x00018100001f7ab9 */ /* 0x000fcc0000000800 */
.L_x_48:
[----:B------:R-:W-:Y:S05]  /*4970*/  @!P0 BRA `(.L_x_38) ;  /* 0x0000000000048947 */ /* 0x000fea0003800000 */
[----:B------:R-:W-:Y:S01]  /*4980*/  BPT.TRAP 0x1 ;  /* 0x000000040000795c */ /* 0x000fe20000300000 */
.L_x_38:
[----:B------:R-:W-:Y:S01]  /*4990*/  ULEA UR6, UR38, UR39, 0x3 ;  /* 0x0000002726067291 */ /* 0x000fe2000f8e183f */
[----:B------:R-:W-:-:S08]  /*49a0*/  SHF.L.U32 R4, R22, 0x1f, RZ ;  /* 0x0000001f16047819 */ /* 0x000fd000000006ff */
[----:B------:R-:W1:Y:S02]  /*49b0*/  SYNCS.PHASECHK.TRANS64.TRYWAIT P2, [UR6+0x19400], R4 ;  /* 0x01940004ff0075a7 */ /* 0x000e640008040146 */
[----:B-1----:R-:W-:Y:S05]  /*49c0*/  @!P2 BRA `(.L_x_39) ;  /* 0x0000005400f4a947 */ /* 0x002fea0003800000 */
.L_x_129:
        /* <DEDUP_REMOVED lines=37> */
.L_x_40:
[----:B------:R-:W-:Y:S01]  /*4c20*/  IMAD R113, R19, 0x40, R16 ;  /* 0x0000004013717824 */ /* 0x000fe200078e0210 */
[C---:B-1----:R-:W-:Y:S01]  /*4c30*/  IADD3 R4, R7.reuse, 0x1, RZ ;  /* 0x0000000107047810 */ /* 0x042fe20007ffe0ff */
[C---:B------:R-:W-:Y:S01]  /*4c40*/  VIADD R5, R7.reuse, 0x8 ;  /* 0x0000000807057836 */ /* 0x040fe20000000000 */
[C---:B------:R-:W-:Y:S01]  /*4c50*/  IADD3 R12, R7.reuse, 0x10, RZ ;  /* 0x00000010070c7810 */ /* 0x040fe20007ffe0ff */
[----:B------:R-:W-:Y:S01]  /*4c60*/  VIADD R10, R7, 0x9 ;  /* 0x00000009070a7836 */ /* 0x000fe20000000000 */
[----:B------:R-:W-:Y:S01]  /*4c70*/  ISETP.GE.AND P2, PT, R113, R7, PT ;  /* 0x000000077100720c */ /* 0x000fe20003f46270 */
[----:B------:R-:W-:Y:S01]  /*4c80*/  VIADD R13, R7, 0x11 ;  /* 0x00000011070d7836 */ /* 0x000fe20000000000 */
[----:B------:R-:W-:Y:S01]  /*4c90*/  ISETP.GE.AND P3, PT, R113, R4, PT ;  /* 0x000000047100720c */ /* 0x000fe20003f66270 */
[C---:B------:R-:W-:Y:S01]  /*4ca0*/  VIADD R21, R7.reuse, 0x21 ;  /* 0x0000002107157836 */ /* 0x040fe20000000000 */
[----:B------:R-:W-:Y:S01]  /*4cb0*/  FSEL R72, R72, -INF , P2 ;  /* 0xff80000048487808 */ /* 0x000fe20001000000 */
[----:B------:R-:W-:Y:S01]  /*4cc0*/  VIADD R107, R7, 0x30 ;  /* 0x00000030076b7836 */ /* 0x000fe20000000000 */
[----:B------:R-:W-:Y:S01]  /*4cd0*/  ISETP.GE.AND P2, PT, R113, R5, PT ;  /* 0x000000057100720c */ /* 0x000fe20003f46270 */
[----:B------:R-:W-:Y:S01]  /*4ce0*/  VIADD R109, R7, 0x38 ;  /* 0x00000038076d7836 */ /* 0x000fe20000000000 */
[----:B------:R-:W-:Y:S01]  /*4cf0*/  FSEL R73, R73, -INF , P3 ;  /* 0xff80000049497808 */ /* 0x000fe20001800000 */
[----:B------:R-:W-:Y:S01]  /*4d00*/  ULEA UR6, UR38, UR39, 0x3 ;  /* 0x0000002726067291 */ /* 0x000fe2000f8e183f */
[----:B------:R-:W-:-:S02]  /*4d10*/  FMNMX R14, R72, R9, !PT ;  /* 0x00000009480e7209 */ /* 0x000fc40007800000 */
[----:B------:R-:W-:Y:S02]  /*4d20*/  ISETP.GE.AND P3, PT, R113, R10, PT ;  /* 0x0000000a7100720c */ /* 0x000fe40003f66270 */
[----:B------:R-:W-:Y:S02]  /*4d30*/  FSEL R76, R76, -INF , P2 ;  /* 0xff8000004c4c7808 */ /* 0x000fe40001000000 */
[----:B------:R-:W-:Y:S01]  /*4d40*/  FMNMX R11, R73, R14, !PT ;  /* 0x0000000e490b7209 */ /* 0x000fe20007800000 */
[----:B------:R-:W-:Y:S01]  /*4d50*/  VIADD R14, R7, 0x18 ;  /* 0x00000018070e7836 */ /* 0x000fe20000000000 */
[----:B------:R-:W-:Y:S02]  /*4d60*/  ISETP.GE.AND P2, PT, R113, R12, PT ;  /* 0x0000000c7100720c */ /* 0x000fe40003f46270 */
[----:B------:R-:W-:Y:S02]  /*4d70*/  FSEL R77, R77, -INF , P3 ;  /* 0xff8000004d4d7808 */ /* 0x000fe40001800000 */
[----:B------:R-:W-:-:S02]  /*4d80*/  FMNMX R20, R76, R11, !PT ;  /* 0x0000000b4c147209 */ /* 0x000fc40007800000 */
[----:B------:R-:W-:Y:S02]  /*4d90*/  ISETP.GE.AND P3, PT, R113, R13, PT ;  /* 0x0000000d7100720c */ /* 0x000fe40003f66270 */
[----:B------:R-:W-:Y:S02]  /*4da0*/  FSEL R80, R80, -INF , P2 ;  /* 0xff80000050507808 */ /* 0x000fe40001000000 */
[----:B------:R-:W-:Y:S01]  /*4db0*/  FMNMX R11, R77, R20, !PT ;  /* 0x000000144d0b7209 */ /* 0x000fe20007800000 */
[C---:B------:R-:W-:Y:S01]  /*4dc0*/  VIADD R20, R7.reuse, 0x20 ;  /* 0x0000002007147836 */ /* 0x040fe20000000000 */
[----:B------:R-:W-:Y:S02]  /*4dd0*/  IADD3 R15, R7, 0x19, RZ ;  /* 0x00000019070f7810 */ /* 0x000fe40007ffe0ff */
[----:B------:R-:W-:Y:S02]  /*4de0*/  ISETP.GE.AND P2, PT, R113, R14, PT ;  /* 0x0000000e7100720c */ /* 0x000fe40003f46270 */
[----:B------:R-:W-:-:S02]  /*4df0*/  FSEL R81, R81, -INF , P3 ;  /* 0xff80000051517808 */ /* 0x000fc40001800000 */
[----:B------:R-:W-:Y:S02]  /*4e00*/  FMNMX R106, R80, R11, !PT ;  /* 0x0000000b506a7209 */ /* 0x000fe40007800000 */
[----:B------:R-:W-:Y:S02]  /*4e10*/  ISETP.GE.AND P3, PT, R113, R15, PT ;  /* 0x0000000f7100720c */ /* 0x000fe40003f66270 */
[----:B------:R-:W-:Y:S02]  /*4e20*/  FSEL R84, R84, -INF , P2 ;  /* 0xff80000054547808 */ /* 0x000fe40001000000 */
[----:B------:R-:W-:Y:S02]  /*4e30*/  FMNMX R11, R81, R106, !PT ;  /* 0x0000006a510b7209 */ /* 0x000fe40007800000 */
[----:B------:R-:W-:Y:S02]  /*4e40*/  ISETP.GE.AND P2, PT, R113, R20, PT ;  /* 0x000000147100720c */ /* 0x000fe40003f46270 */
[----:B------:R-:W-:-:S02]  /*4e50*/  FSEL R85, R85, -INF , P3 ;  /* 0xff80000055557808 */ /* 0x000fc40001800000 */
[----:B------:R-:W-:Y:S02]  /*4e60*/  FMNMX R106, R84, R11, !PT ;  /* 0x0000000b546a7209 */ /* 0x000fe40007800000 */
[----:B------:R-:W-:Y:S02]  /*4e70*/  IADD3 R105, R7, 0x28, RZ ;  /* 0x0000002807697810 */ /* 0x000fe40007ffe0ff */
[----:B------:R-:W-:Y:S02]  /*4e80*/  ISETP.GE.AND P3, PT, R113, R21, PT ;  /* 0x000000157100720c */ /* 0x000fe40003f66270 */
[----:B------:R-:W-:Y:S02]  /*4e90*/  FSEL R88, R88, -INF , P2 ;  /* 0xff80000058587808 */ /* 0x000fe40001000000 */
[----:B------:R-:W-:Y:S01]  /*4ea0*/  FMNMX R11, R85, R106, !PT ;  /* 0x0000006a550b7209 */ /* 0x000fe20007800000 */
[----:B------:R-:W-:Y:S01]  /*4eb0*/  VIADD R106, R7, 0x29 ;  /* 0x00000029076a7836 */ /* 0x000fe20000000000 */
[----:B------:R-:W-:-:S02]  /*4ec0*/  ISETP.GE.AND P2, PT, R113, R105, PT ;  /* 0x000000697100720c */ /* 0x000fc40003f46270 */
[----:B------:R-:W-:Y:S02]  /*4ed0*/  FSEL R89, R89, -INF , P3 ;  /* 0xff80000059597808 */ /* 0x000fe40001800000 */
[----:B------:R-:W-:Y:S02]  /*4ee0*/  FMNMX R108, R88, R11, !PT ;  /* 0x0000000b586c7209 */ /* 0x000fe40007800000 */
[----:B------:R-:W-:Y:S02]  /*4ef0*/  ISETP.GE.AND P3, PT, R113, R106, PT ;  /* 0x0000006a7100720c */ /* 0x000fe40003f66270 */
[----:B------:R-:W-:Y:S02]  /*4f00*/  FSEL R92, R92, -INF , P2 ;  /* 0xff8000005c5c7808 */ /* 0x000fe40001000000 */
[----:B------:R-:W-:Y:S02]  /*4f10*/  FMNMX R11, R89, R108, !PT ;  /* 0x0000006c590b7209 */ /* 0x000fe40007800000 */
[----:B------:R-:W-:-:S02]  /*4f20*/  IADD3 R108, R7, 0x31, RZ ;  /* 0x00000031076c7810 */ /* 0x000fc40007ffe0ff */
[----:B------:R-:W-:Y:S02]  /*4f30*/  ISETP.GE.AND P2, PT, R113, R107, PT ;  /* 0x0000006b7100720c */ /* 0x000fe40003f46270 */
[----:B------:R-:W-:Y:S02]  /*4f40*/  FSEL R93, R93, -INF , P3 ;  /* 0xff8000005d5d7808 */ /* 0x000fe40001800000 */
[----:B------:R-:W-:Y:S02]  /*4f50*/  FMNMX R110, R92, R11, !PT ;  /* 0x0000000b5c6e7209 */ /* 0x000fe40007800000 */
        /* <DEDUP_REMOVED lines=10> */
[----:B------:R-:W-:-:S02]  /*5000*/  FSEL R101, R101, -INF , P3 ;  /* 0xff80000065657808 */ /* 0x000fc40001800000 */
[----:B------:R-:W-:Y:S02]  /*5010*/  FMNMX R112, R100, R11, !PT ;  /* 0x0000000b64707209 */ /* 0x000fe40007800000 */
[----:B------:R-:W-:Y:S02]  /*5020*/  IADD3 R113, R113, 0x8, RZ ;  /* 0x0000000871717810 */ /* 0x000fe40007ffe0ff */
[----:B------:R-:W-:Y:S02]  /*5030*/  FMNMX R112, R101, R112, !PT ;  /* 0x0000007065707209 */ /* 0x000fe40007800000 */
[C---:B------:R-:W-:Y:S02]  /*5040*/  ISETP.GE.AND P2, PT, R113.reuse, R7, PT ;  /* 0x000000077100720c */ /* 0x040fe40003f46270 */
[C---:B------:R-:W-:Y:S01]  /*5050*/  ISETP.GE.AND P3, PT, R113.reuse, R4, PT ;  /* 0x000000047100720c */ /* 0x040fe20003f66270 */
[----:B------:R-:W1:Y:S01]  /*5060*/  SHFL.BFLY PT, R11, R112, 0x1, 0x1f ;  /* 0x0c201f00700b7f89 */ /* 0x000e6200000e0000 */
[----:B------:R-:W-:-:S02]  /*5070*/  ISETP.GE.AND P4, PT, R113, R13, PT ;  /* 0x0000000d7100720c */ /* 0x000fc40003f86270 */
[----:B------:R-:W-:Y:S02]  /*5080*/  FSEL R75, R75, -INF , P3 ;  /* 0xff8000004b4b7808 */ /* 0x000fe40001800000 */
[----:B------:R-:W-:Y:S02]  /*5090*/  ISETP.GE.AND P3, PT, R113, R10, PT ;  /* 0x0000000a7100720c */ /* 0x000fe40003f66270 */
[----:B------:R-:W-:Y:S02]  /*50a0*/  FSEL R83, R83, -INF , P4 ;  /* 0xff80000053537808 */ /* 0x000fe40002000000 */
[----:B------:R-:W-:Y:S02]  /*50b0*/  FSEL R79, R79, -INF , P3 ;  /* 0xff8000004f4f7808 */ /* 0x000fe40001800000 */
[C---:B------:R-:W-:Y:S02]  /*50c0*/  ISETP.GE.AND P3, PT, R113.reuse, R14, PT ;  /* 0x0000000e7100720c */ /* 0x040fe40003f66270 */
[----:B------:R-:W-:-:S02]  /*50d0*/  ISETP.GE.AND P4, PT, R113, R20, PT ;  /* 0x000000147100720c */ /* 0x000fc40003f86270 */
[----:B------:R-:W-:Y:S02]  /*50e0*/  FSEL R86, R86, -INF , P3 ;  /* 0xff80000056567808 */ /* 0x000fe40001800000 */
[----:B------:R-:W-:Y:S02]  /*50f0*/  ISETP.GE.AND P3, PT, R113, R21, PT ;  /* 0x000000157100720c */ /* 0x000fe40003f66270 */
[----:B------:R-:W-:Y:S02]  /*5100*/  FSEL R90, R90, -INF , P4 ;  /* 0xff8000005a5a7808 */ /* 0x000fe40002000000 */
[----:B------:R-:W-:Y:S02]  /*5110*/  FSEL R91, R91, -INF , P3 ;  /* 0xff8000005b5b7808 */ /* 0x000fe40001800000 */
[----:B------:R-:W-:Y:S02]  /*5120*/  ISETP.GE.AND P4, PT, R113, R107, PT ;  /* 0x0000006b7100720c */ /* 0x000fe40003f86270 */
[----:B-1----:R-:W-:-:S02]  /*5130*/  FMNMX R111, R112, R11, !PT ;  /* 0x0000000b706f7209 */ /* 0x002fc40007800000 */
[----:B------:R-:W-:Y:S02]  /*5140*/  FSEL R11, R74, -INF , P2 ;  /* 0xff8000004a0b7808 */ /* 0x000fe40001000000 */
[----:B------:R-:W-:Y:S01]  /*5150*/  ISETP.GE.AND P2, PT, R113, R5, PT ;  /* 0x000000057100720c */ /* 0x000fe20003f46270 */
[----:B------:R-:W1:Y:S01]  /*5160*/  SHFL.BFLY PT, R114, R111, 0x2, 0x1f ;  /* 0x0c401f006f727f89 */ /* 0x000e6200000e0000 */
[----:B------:R-:W-:Y:S02]  /*5170*/  FMNMX R4, R11, R0, !PT ;  /* 0x000000000b047209 */ /* 0x000fe40007800000 */
[----:B------:R-:W-:Y:S02]  /*5180*/  FSEL R78, R78, -INF , P2 ;  /* 0xff8000004e4e7808 */ /* 0x000fe40001000000 */
[----:B------:R-:W-:Y:S02]  /*5190*/  FMNMX R5, R75, R4, !PT ;  /* 0x000000044b057209 */ /* 0x000fe40007800000 */
[----:B------:R-:W-:-:S02]  /*51a0*/  ISETP.GE.AND P2, PT, R113, R12, PT ;  /* 0x0000000c7100720c */ /* 0x000fc40003f46270 */
[----:B------:R-:W-:Y:S02]  /*51b0*/  FMNMX R4, R78, R5, !PT ;  /* 0x000000054e047209 */ /* 0x000fe40007800000 */
[----:B------:R-:W-:Y:S02]  /*51c0*/  FSEL R82, R82, -INF , P2 ;  /* 0xff80000052527808 */ /* 0x000fe40001000000 */
[----:B------:R-:W-:Y:S02]  /*51d0*/  FMNMX R5, R79, R4, !PT ;  /* 0x000000044f057209 */ /* 0x000fe40007800000 */
[----:B------:R-:W-:Y:S02]  /*51e0*/  ISETP.GE.AND P2, PT, R113, R15, PT ;  /* 0x0000000f7100720c */ /* 0x000fe40003f46270 */
[----:B------:R-:W-:Y:S02]  /*51f0*/  FMNMX R10, R82, R5, !PT ;  /* 0x00000005520a7209 */ /* 0x000fe40007800000 */
[----:B------:R-:W-:-:S02]  /*5200*/  FSEL R87, R87, -INF , P2 ;  /* 0xff80000057577808 */ /* 0x000fc40001000000 */
[----:B------:R-:W-:Y:S02]  /*5210*/  FMNMX R5, R83, R10, !PT ;  /* 0x0000000a53057209 */ /* 0x000fe40007800000 */
[----:B------:R-:W-:Y:S02]  /*5220*/  ISETP.GE.AND P2, PT, R113, R106, PT ;  /* 0x0000006a7100720c */ /* 0x000fe40003f46270 */
[----:B-1----:R-:W-:Y:S02]  /*5230*/  FMNMX R4, R111, R114, !PT ;  /* 0x000000726f047209 */ /* 0x002fe40007800000 */
[----:B------:R-:W-:Y:S02]  /*5240*/  FMNMX R14, R86, R5, !PT ;  /* 0x00000005560e7209 */ /* 0x000fe40007800000 */
[----:B------:R-:W-:Y:S02]  /*5250*/  FSETP.NEU.AND P5, PT, R4, -INF , PT ;  /* 0xff8000000400780b */ /* 0x000fe40003fad000 */
[----:B------:R-:W-:-:S02]  /*5260*/  FMNMX R5, R87, R14, !PT ;  /* 0x0000000e57057209 */ /* 0x000fc40007800000 */
[----:B------:R-:W-:Y:S02]  /*5270*/  FSEL R10, R4, RZ, P5 ;  /* 0x000000ff040a7208 */ /* 0x000fe40002800000 */
[----:B------:R-:W-:Y:S02]  /*5280*/  FSEL R95, R95, -INF , P2 ;  /* 0xff8000005f5f7808 */ /* 0x000fe40001000000 */
[----:B------:R-:W-:Y:S01]  /*5290*/  ISETP.GE.AND P5, PT, R113, R105, PT ;  /* 0x000000697100720c */ /* 0x000fe20003fa6270 */
[----:B------:R-:W-:Y:S01]  /*52a0*/  FMUL R12, R10, UR31 ;  /* 0x0000001f0a0c7c20 */ /* 0x000fe20008400000 */
[----:B------:R-:W-:Y:S01]  /*52b0*/  FMNMX R14, R90, R5, !PT ;  /* 0x000000055a0e7209 */ /* 0x000fe20007800000 */
[----:B------:R-:W-:Y:S01]  /*52c0*/  FADD R10, -R10, R9 ;  /* 0x000000090a0a7221 */ /* 0x000fe20000000100 */
[----:B------:R-:W-:Y:S01]  /*52d0*/  FSEL R94, R94, -INF , P5 ;  /* 0xff8000005e5e7808 */ /* 0x000fe20002800000 */
[--C-:B------:R-:W-:Y:S01]  /*52e0*/  FFMA R73, R73, UR31, -R12.reuse ;  /* 0x0000001f49497c23 */ /* 0x100fe2000800080c */
[--C-:B------:R-:W-:Y:S01]  /*52f0*/  FFMA R72, R72, UR31, -R12.reuse ;  /* 0x0000001f48487c23 */ /* 0x100fe2000800080c */
[----:B------:R-:W-:Y:S01]  /*5300*/  FMNMX R5, R91, R14, !PT ;  /* 0x0000000e5b057209 */ /* 0x000fe20007800000 */
[--C-:B------:R-:W-:Y:S01]  /*5310*/  FFMA R77, R77, UR31, -R12.reuse ;  /* 0x0000001f4d4d7c23 */ /* 0x100fe2000800080c */
[----:B------:R-:W-:Y:S01]  /*5320*/  FSEL R98, R98, -INF , P4 ;  /* 0xff80000062627808 */ /* 0x000fe20002000000 */
[--C-:B------:R-:W-:Y:S01]  /*5330*/  FFMA R76, R76, UR31, -R12.reuse ;  /* 0x0000001f4c4c7c23 */ /* 0x100fe2000800080c */
[----:B------:R-:W-:Y:S01]  /*5340*/  FSETP.GEU.AND P2, PT, R73, -126, PT ;  /* 0xc2fc00004900780b */ /* 0x000fe20003f4e000 */
[--C-:B------:R-:W-:Y:S01]  /*5350*/  FFMA R80, R80, UR31, -R12.reuse ;  /* 0x0000001f50507c23 */ /* 0x100fe2000800080c */
[----:B------:R-:W-:Y:S01]  /*5360*/  FSETP.GEU.AND P6, PT, R72, -126, PT ;  /* 0xc2fc00004800780b */ /* 0x000fe20003fce000 */
[--C-:B------:R-:W-:Y:S01]  /*5370*/  FFMA R84, R84, UR31, -R12.reuse ;  /* 0x0000001f54547c23 */ /* 0x100fe2000800080c */
[----:B------:R-:W-:Y:S01]  /*5380*/  FMNMX R14, R94, R5, !PT ;  /* 0x000000055e0e7209 */ /* 0x000fe20007800000 */
[--C-:B------:R-:W-:Y:S01]  /*5390*/  FFMA R81, R81, UR31, -R12.reuse ;  /* 0x0000001f51517c23 */ /* 0x100fe2000800080c */
[----:B------:R-:W-:Y:S01]  /*53a0*/  ISETP.GE.AND P3, PT, R113, R108, PT ;  /* 0x0000006c7100720c */ /* 0x000fe20003f66270 */
[--C-:B------:R-:W-:Y:S01]  /*53b0*/  FFMA R85, R85, UR31, -R12.reuse ;  /* 0x0000001f55557c23 */ /* 0x100fe2000800080c */
[----:B------:R-:W-:Y:S01]  /*53c0*/  ISETP.GE.AND P4, PT, R113, R110, PT ;  /* 0x0000006e7100720c */ /* 0x000fe20003f86270 */
[--C-:B------:R-:W-:Y:S01]  /*53d0*/  FFMA R88, R88, UR31, -R12.reuse ;  /* 0x0000001f58587c23 */ /* 0x100fe2000800080c */
[----:B------:R-:W-:Y:S01]  /*53e0*/  FMNMX R5, R95, R14, !PT ;  /* 0x0000000e5f057209 */ /* 0x000fe20007800000 */
[--C-:B------:R-:W-:Y:S01]  /*53f0*/  FFMA R89, R89, UR31, -R12.reuse ;  /* 0x0000001f59597c23 */ /* 0x100fe2000800080c */
[----:B------:R-:W-:Y:S01]  /*5400*/  ISETP.GE.AND P5, PT, R113, R109, PT ;  /* 0x0000006d7100720c */ /* 0x000fe20003fa6270 */
[----:B------:R-:W-:Y:S01]  /*5410*/  @!P2 FMUL R73, R73, 0.5 ;  /* 0x3f0000004949a820 */ /* 0x000fe20000400000 */
[----:B------:R-:W-:Y:S01]  /*5420*/  FSEL R99, R99, -INF , P3 ;  /* 0xff80000063637808 */ /* 0x000fe20001800000 */
[----:B------:R-:W-:Y:S01]  /*5430*/  @!P6 FMUL R72, R72, 0.5 ;  /* 0x3f0000004848e820 */ /* 0x000fe20000400000 */
[----:B------:R-:W-:Y:S01]  /*5440*/  FMNMX R14, R98, R5, !PT ;  /* 0x00000005620e7209 */ /* 0x000fe20007800000 */
[--C-:B------:R-:W-:Y:S01]  /*5450*/  FFMA R93, R93, UR31, -R12.reuse ;  /* 0x0000001f5d5d7c23 */ /* 0x100fe2000800080c */
[----:B------:R-:W-:Y:S01]  /*5460*/  FSEL R103, R103, -INF , P4 ;  /* 0xff80000067677808 */ /* 0x000fe20002000000 */
[----:B------:R-:W1:Y:S01]  /*5470*/  MUFU.EX2 R73, R73 ;  /* 0x0000004900497308 */ /* 0x000e620000000800 */
[----:B------:R-:W-:Y:S01]  /*5480*/  FSETP.GEU.AND P4, PT, R77, -126, PT ;  /* 0xc2fc00004d00780b */ /* 0x000fe20003f8e000 */
[--C-:B------:R-:W-:Y:S01]  /*5490*/  FFMA R92, R92, UR31, -R12.reuse ;  /* 0x0000001f5c5c7c23 */ /* 0x100fe2000800080c */
[----:B------:R-:W-:Y:S01]  /*54a0*/  FSETP.GEU.AND P3, PT, R76, -126, PT ;  /* 0xc2fc00004c00780b */ /* 0x000fe20003f6e000 */
[--C-:B------:R-:W-:Y:S01]  /*54b0*/  FFMA R97, R97, UR31, -R12.reuse ;  /* 0x0000001f61617c23 */ /* 0x100fe2000800080c */
[----:B------:R-:W-:Y:S01]  /*54c0*/  FSEL R102, R102, -INF , P5 ;  /* 0xff80000066667808 */ /* 0x000fe20002800000 */
[--C-:B------:R-:W-:Y:S01]  /*54d0*/  FFMA R96, R96, UR31, -R12.reuse ;  /* 0x0000001f60607c23 */ /* 0x100fe2000800080c */
[----:B------:R-:W-:Y:S01]  /*54e0*/  FMNMX R5, R99, R14, !PT ;  /* 0x0000000e63057209 */ /* 0x000fe20007800000 */
[----:B------:R-:W2:Y:S01]  /*54f0*/  MUFU.EX2 R72, R72 ;  /* 0x0000004800487308 */ /* 0x000ea20000000800 */
[----:B------:R-:W-:Y:S01]  /*5500*/  FSETP.GEU.AND P5, PT, R80, -126, PT ;  /* 0xc2fc00005000780b */ /* 0x000fe20003fae000 */
[--C-:B------:R-:W-:Y:S01]  /*5510*/  FFMA R100, R100, UR31, -R12.reuse ;  /* 0x0000001f64647c23 */ /* 0x100fe2000800080c */
[----:B------:R-:W-:Y:S01]  /*5520*/  FMNMX R14, R102, R5, !PT ;  /* 0x00000005660e7209 */ /* 0x000fe20007800000 */
[----:B------:R-:W-:Y:S01]  /*5530*/  FFMA R101, R101, UR31, -R12 ;  /* 0x0000001f65657c23 */ /* 0x000fe2000800080c */
[----:B------:R-:W-:Y:S01]  /*5540*/  FMUL R10, R10, UR31 ;  /* 0x0000001f0a0a7c20 */ /* 0x000fe20008400000 */
[----:B------:R-:W-:Y:S01]  /*5550*/  @!P4 FMUL R77, R77, 0.5 ;  /* 0x3f0000004d4dc820 */ /* 0x000fe20000400000 */
[----:B------:R-:W-:Y:S01]  /*5560*/  FMNMX R14, R103, R14, !PT ;  /* 0x0000000e670e7209 */ /* 0x000fe20007800000 */
[----:B------:R-:W-:Y:S01]  /*5570*/  @!P3 FMUL R76, R76, 0.5 ;  /* 0x3f0000004c4cb820 */ /* 0x000fe20000400000 */
[----:B-1----:R-:W-:Y:S01]  /*5580*/  @!P2 FMUL R73, R73, R73 ;  /* 0x000000494949a220 */ /* 0x002fe20000400000 */
[----:B------:R-:W-:-:S02]  /*5590*/  FSETP.GEU.AND P2, PT, R84, -126, PT ;  /* 0xc2fc00005400780b */ /* 0x000fc40003f4e000 */
[----:B------:R-:W1:Y:S01]  /*55a0*/  SHFL.BFLY PT, R5, R14, 0x1, 0x1f ;  /* 0x0c201f000e057f89 */ /* 0x000e6200000e0000 */
[----:B------:R-:W3:Y:S01]  /*55b0*/  MUFU.EX2 R74, R76 ;  /* 0x0000004c004a7308 */ /* 0x000ee20000000800 */
[----:B------:R-:W-:Y:S01]  /*55c0*/  @!P5 FMUL R80, R80, 0.5 ;  /* 0x3f0000005050d820 */ /* 0x000fe20000400000 */
[----:B--2---:R-:W-:Y:S01]  /*55d0*/  @!P6 FMUL R72, R72, R72 ;  /* 0x000000484848e220 */ /* 0x004fe20000400000 */
[----:B------:R-:W-:-:S05]  /*55e0*/  FSETP.GEU.AND P6, PT, R81, -126, PT ;  /* 0xc2fc00005100780b */ /* 0x000fca0003fce000 */
[----:B------:R-:W2:Y:S02]  /*55f0*/  MUFU.EX2 R77, R77 ;  /* 0x0000004d004d7308 */ /* 0x000ea40000000800 */
[----:B------:R-:W-:-:S06]  /*5600*/  @!P2 FMUL R84, R84, 0.5 ;  /* 0x3f0000005454a820 */ /* 0x000fcc0000400000 */
[----:B------:R-:W4:Y:S01]  /*5610*/  MUFU.EX2 R76, R80 ;  /* 0x00000050004c7308 */ /* 0x000f220000000800 */
[----:B---3--:R-:W-:Y:S01]  /*5620*/  @!P3 FMUL R74, R74, R74 ;  /* 0x0000004a4a4ab220 */ /* 0x008fe20000400000 */
[----:B------:R-:W-:Y:S01]  /*5630*/  @!P6 FMUL R81, R81, 0.5 ;  /* 0x3f0000005151e820 */ /* 0x000fe20000400000 */
[----:B------:R-:W-:Y:S02]  /*5640*/  FSETP.GEU.AND P3, PT, R85, -126, PT ;  /* 0xc2fc00005500780b */ /* 0x000fe40003f6e000 */
[----:B-1----:R-:W-:-:S03]  /*5650*/  FMNMX R5, R14, R5, !PT ;  /* 0x000000050e057209 */ /* 0x002fc60007800000 */
[----:B------:R-:W1:Y:S01]  /*5660*/  MUFU.EX2 R84, R84 ;  /* 0x0000005400547308 */ /* 0x000e620000000800 */
[----:B--2---:R-:W-:Y:S01]  /*5670*/  @!P4 FMUL R77, R77, R77 ;  /* 0x0000004d4d4dc220 */ /* 0x004fe20000400000 */
[----:B------:R-:W-:Y:S01]  /*5680*/  FSETP.GEU.AND P4, PT, R88, -126, PT ;  /* 0xc2fc00005800780b */ /* 0x000fe20003f8e000 */
[----:B------:R-:W2:Y:S05]  /*5690*/  SHFL.BFLY PT, R14, R5, 0x2, 0x1f ;  /* 0x0c401f00050e7f89 */ /* 0x000eaa00000e0000 */
[----:B------:R-:W3:Y:S01]  /*56a0*/  MUFU.EX2 R81, R81 ;  /* 0x0000005100517308 */ /* 0x000ee20000000800 */
[----:B----4-:R-:W-:Y:S01]  /*56b0*/  @!P5 FMUL R76, R76, R76 ;  /* 0x0000004c4c4cd220 */ /* 0x010fe20000400000 */
[----:B------:R-:W-:Y:S01]  /*56c0*/  FSETP.GEU.AND P5, PT, R89, -126, PT ;  /* 0xc2fc00005900780b */ /* 0x000fe20003fae000 */
[----:B------:R-:W-:-:S04]  /*56d0*/  @!P3 FMUL R85, R85, 0.5 ;  /* 0x3f0000005555b820 */ /* 0x000fc80000400000 */
[----:B------:R-:W-:Y:S02]  /*56e0*/  @!P4 FMUL R88, R88, 0.5 ;  /* 0x3f0000005858c820 */ /* 0x000fe40000400000 */
[----:B------:R-:W4:Y:S01]  /*56f0*/  MUFU.EX2 R85, R85 ;  /* 0x0000005500557308 */ /* 0x000f220000000800 */
[----:B-1----:R-:W-:Y:S01]  /*5700*/  @!P2 FMUL R84, R84, R84 ;  /* 0x000000545454a220 */ /* 0x002fe20000400000 */
[----:B------:R-:W-:-:S04]  /*5710*/  FSETP.GEU.AND P2, PT, R93, -126, PT ;  /* 0xc2fc00005d00780b */ /* 0x000fc80003f4e000 */
[----:B------:R-:W-:Y:S02]  /*5720*/  @!P5 FMUL R89, R89, 0.5 ;  /* 0x3f0000005959d820 */ /* 0x000fe40000400000 */
[----:B------:R-:W1:Y:S01]  /*5730*/  MUFU.EX2 R13, R88 ;  /* 0x00000058000d7308 */ /* 0x000e620000000800 */
[----:B---3--:R-:W-:Y:S01]  /*5740*/  @!P6 FMUL R81, R81, R81 ;  /* 0x000000515151e220 */ /* 0x008fe20000400000 */
[----:B------:R-:W-:Y:S02]  /*5750*/  FSETP.GEU.AND P6, PT, R92, -126, PT ;  /* 0xc2fc00005c00780b */ /* 0x000fe40003fce000 */
[----:B--2---:R-:W-:-:S03]  /*5760*/  FMNMX R5, R5, R14, !PT ;  /* 0x0000000e05057209 */ /* 0x004fc60007800000 */
        /* <DEDUP_REMOVED lines=9> */
[----:B------:R1:W4:Y:S01]  /*5800*/  MUFU.EX2 R15, R92 ;  /* 0x0000005c000f7308 */ /* 0x0003220000000800 */
[----:B--2---:R-:W-:Y:S01]  /*5810*/  @!P5 FMUL R80, R80, R80 ;  /* 0x000000505050d220 */ /* 0x004fe20000400000 */
[----:B------:R-:W-:-:S04]  /*5820*/  FSETP.NEU.AND P5, PT, R5, -INF , PT ;  /* 0xff8000000500780b */ /* 0x000fc80003fad000 */
[----:B------:R-:W-:Y:S01]  /*5830*/  FSEL R89, R5, RZ, P5 ;  /* 0x000000ff05597208 */ /* 0x000fe20002800000 */
[----:B------:R-:W-:Y:S01]  /*5840*/  @!P4 FMUL R97, R97, 0.5 ;  /* 0x3f0000006161c820 */ /* 0x000fe20000400000 */
[----:B------:R-:W2:Y:S01]  /*5850*/  MUFU.EX2 R21, R96 ;  /* 0x0000006000157308 */ /* 0x000ea20000000800 */
[----:B---3--:R-:W-:Y:S01]  /*5860*/  @!P2 FMUL R14, R14, R14 ;  /* 0x0000000e0e0ea220 */ /* 0x008fe20000400000 */
[----:B------:R-:W-:Y:S01]  /*5870*/  FSETP.GEU.AND P5, PT, R100, -126, PT ;  /* 0xc2fc00006400780b */ /* 0x000fe20003fae000 */
[C---:B------:R-:W-:Y:S01]  /*5880*/  FMUL R88, R89.reuse, UR31 ;  /* 0x0000001f59587c20 */ /* 0x040fe20008400000 */
[----:B------:R-:W-:Y:S01]  /*5890*/  FADD R89, -R89, R0 ;  /* 0x0000000059597221 */ /* 0x000fe20000000100 */
[----:B------:R-:W-:Y:S01]  /*58a0*/  FADD R0, R73, R80 ;  /* 0x0000005049007221 */ /* 0x000fe20000000000 */
[----:B------:R-:W-:Y:S01]  /*58b0*/  F2FP.BF16.F32.PACK_AB R80, R80, R13 ;  /* 0x0000000d5050723e */ /* 0x000fe200000010ff */
[--C-:B-1----:R-:W-:Y:S01]  /*58c0*/  FFMA R92, R11, UR31, -R88.reuse ;  /* 0x0000001f0b5c7c23 */ /* 0x102fe20008000858 */
[----:B------:R-:W1:Y:S01]  /*58d0*/  MUFU.EX2 R12, R97 ;  /* 0x00000061000c7308 */ /* 0x000e620000000800 */
[----:B----4-:R-:W-:Y:S01]  /*58e0*/  @!P6 FMUL R15, R15, R15 ;  /* 0x0000000f0f0fe220 */ /* 0x010fe20000400000 */
[----:B------:R-:W-:Y:S01]  /*58f0*/  FSETP.GEU.AND P6, PT, R101, -126, PT ;  /* 0xc2fc00006500780b */ /* 0x000fe20003fce000 */
[--C-:B------:R-:W-:Y:S01]  /*5900*/  FFMA R78, R78, UR31, -R88.reuse ;  /* 0x0000001f4e4e7c23 */ /* 0x100fe20008000858 */
[----:B------:R-:W-:Y:S01]  /*5910*/  FSETP.GEU.AND P2, PT, R92, -126, PT ;  /* 0xc2fc00005c00780b */ /* 0x000fe20003f4e000 */
[--C-:B------:R-:W-:Y:S01]  /*5920*/  FFMA R75, R75, UR31, -R88.reuse ;  /* 0x0000001f4b4b7c23 */ /* 0x100fe20008000858 */
[--C-:B------:R-:W-:Y:S01]  /*5930*/  FFMA R79, R79, UR31, -R88.reuse ;  /* 0x0000001f4f4f7c23 */ /* 0x100fe20008000858 */
[----:B------:R-:W-:Y:S01]  /*5940*/  @!P5 FMUL R100, R100, 0.5 ;  /* 0x3f0000006464d820 */ /* 0x000fe20000400000 */
[--C-:B------:R-:W-:Y:S01]  /*5950*/  FFMA R82, R82, UR31, -R88.reuse ;  /* 0x0000001f52527c23 */ /* 0x100fe20008000858 */
[----:B--2---:R-:W-:Y:S01]  /*5960*/  @!P3 FMUL R21, R21, R21 ;  /* 0x000000151515b220 */ /* 0x004fe20000400000 */
[----:B------:R-:W-:Y:S01]  /*5970*/  FSETP.GEU.AND P3, PT, R75, -126, PT ;  /* 0xc2fc00004b00780b */ /* 0x000fe20003f6e000 */
[----:B------:R-:W2:Y:S01]  /*5980*/  MUFU.EX2 R11, R100 ;  /* 0x00000064000b7308 */ /* 0x000ea20000000800 */
[--C-:B------:R-:W-:Y:S01]  /*5990*/  FFMA R83, R83, UR31, -R88.reuse ;  /* 0x0000001f53537c23 */ /* 0x100fe20008000858 */
[--C-:B------:R-:W-:Y:S01]  /*59a0*/  FFMA R86, R86, UR31, -R88.reuse ;  /* 0x0000001f56567c23 */ /* 0x100fe20008000858 */
[----:B------:R-:W-:Y:S01]  /*59b0*/  FFMA R102, R102, UR31, -R88 ;  /* 0x0000001f66667c23 */ /* 0x000fe20008000858 */
[----:B------:R-:W-:Y:S01]  /*59c0*/  @!P6 FMUL R101, R101, 0.5 ;  /* 0x3f0000006565e820 */ /* 0x000fe20000400000 */
[----:B------:R-:W-:Y:S01]  /*59d0*/  FMUL R89, R89, UR31 ;  /* 0x0000001f59597c20 */ /* 0x000fe20008400000 */
[----:B------:R-:W-:Y:S01]  /*59e0*/  @!P2 FMUL R92, R92, 0.5 ;  /* 0x3f0000005c5ca820 */ /* 0x000fe20000400000 */
[----:B-1----:R-:W-:Y:S01]  /*59f0*/  @!P4 FMUL R12, R12, R12 ;  /* 0x0000000c0c0cc220 */ /* 0x002fe20000400000 */
[----:B------:R-:W-:Y:S01]  /*5a00*/  FSETP.GEU.AND P4, PT, R78, -126, PT ;  /* 0xc2fc00004e00780b */ /* 0x000fe20003f8e000 */
[----:B------:R-:W1:Y:S02]  /*5a10*/  MUFU.EX2 R20, R101 ;  /* 0x0000006500147308 */ /* 0x000e640000000800 */
[----:B------:R-:W-:Y:S01]  /*5a20*/  FADD R9, R81, R12 ;  /* 0x0000000c51097221 */ /* 0x000fe20000000000 */
[----:B------:R-:W-:-:S05]  /*5a30*/  @!P3 FMUL R75, R75, 0.5 ;  /* 0x3f0000004b4bb820 */ /* 0x000fca0000400000 */
[----:B------:R-:W3:Y:S01]  /*5a40*/  MUFU.EX2 R92, R92 ;  /* 0x0000005c005c7308 */ /* 0x000ee20000000800 */
[----:B--2---:R-:W-:Y:S01]  /*5a50*/  @!P5 FMUL R11, R11, R11 ;  /* 0x0000000b0b0bd220 */ /* 0x004fe20000400000 */
[----:B------:R-:W-:Y:S02]  /*5a60*/  FSETP.GEU.AND P5, PT, R79, -126, PT ;  /* 0xc2fc00004f00780b */ /* 0x000fe40003fae000 */
[----:B------:R-:W-:-:S04]  /*5a70*/  @!P4 FMUL R78, R78, 0.5 ;  /* 0x3f0000004e4ec820 */ /* 0x000fc80000400000 */
[----:B------:R2:W4:Y:S01]  /*5a80*/  MUFU.EX2 R96, R78 ;  /* 0x0000004e00607308 */ /* 0x0005220000000800 */
[----:B-1----:R-:W-:Y:S01]  /*5a90*/  @!P6 FMUL R20, R20, R20 ;  /* 0x000000141414e220 */ /* 0x002fe20000400000 */
[----:B------:R-:W-:-:S05]  /*5aa0*/  FSETP.GEU.AND P6, PT, R82, -126, PT ;  /* 0xc2fc00005200780b */ /* 0x000fca0003fce000 */
[----:B------:R-:W-:Y:S01]  /*5ab0*/  @!P5 FMUL R79, R79, 0.5 ;  /* 0x3f0000004f4fd820 */ /* 0x000fe20000400000 */
[----:B------:R1:W5:Y:S01]  /*5ac0*/  MUFU.EX2 R93, R75 ;  /* 0x0000004b005d7308 */ /* 0x0003620000000800 */
[----:B---3--:R-:W-:Y:S01]  /*5ad0*/  @!P2 FMUL R92, R92, R92 ;  /* 0x0000005c5c5ca220 */ /* 0x008fe20000400000 */
[----:B------:R-:W-:Y:S01]  /*5ae0*/  FSETP.GEU.AND P2, PT, R83, -126, PT ;  /* 0xc2fc00005300780b */ /* 0x000fe20003f4e000 */
[----:B--2---:R-:W-:-:S04]  /*5af0*/  FFMA R78, R90, UR31, -R88 ;  /* 0x0000001f5a4e7c23 */ /* 0x004fc80008000858 */
[----:B------:R-:W-:Y:S01]  /*5b00*/  @!P6 FMUL R82, R82, 0.5 ;  /* 0x3f0000005252e820 */ /* 0x000fe20000400000 */
[----:B------:R2:W3:Y:S01]  /*5b10*/  MUFU.EX2 R97, R79 ;  /* 0x0000004f00617308 */ /* 0x0004e20000000800 */
[----:B-1----:R-:W-:Y:S01]  /*5b20*/  FFMA R75, R87, UR31, -R88 ;  /* 0x0000001f574b7c23 */ /* 0x002fe20008000858 */
[----:B----4-:R-:W-:-:S04]  /*5b30*/  @!P4 FMUL R96, R96, R96 ;  /* 0x000000606060c220 */ /* 0x010fc80000400000 */
[----:B------:R-:W-:Y:S01]  /*5b40*/  FSETP.GEU.AND P4, PT, R75, -126, PT ;  /* 0xc2fc00004b00780b */ /* 0x000fe20003f8e000 */
[----:B------:R-:W-:Y:S01]  /*5b50*/  @!P2 FMUL R83, R83, 0.5 ;  /* 0x3f0000005353a820 */ /* 0x000fe20000400000 */
[----:B------:R1:W4:Y:S01]  /*5b60*/  MUFU.EX2 R100, R82 ;  /* 0x0000005200647308 */ /* 0x0003220000000800 */
[----:B-----5:R-:W-:Y:S01]  /*5b70*/  @!P3 FMUL R93, R93, R93 ;  /* 0x0000005d5d5db220 */ /* 0x020fe20000400000 */
[----:B------:R-:W-:Y:S01]  /*5b80*/  FSETP.GEU.AND P3, PT, R86, -126, PT ;  /* 0xc2fc00005600780b */ /* 0x000fe20003f6e000 */
[----:B--2---:R-:W-:-:S05]  /*5b90*/  FFMA R79, R91, UR31, -R88 ;  /* 0x0000001f5b4f7c23 */ /* 0x004fca0008000858 */
[----:B------:R2:W5:Y:S01]  /*5ba0*/  MUFU.EX2 R87, R83 ;  /* 0x0000005300577308 */ /* 0x0005620000000800 */
[----:B-1----:R-:W-:Y:S01]  /*5bb0*/  FFMA R82, R94, UR31, -R88 ;  /* 0x0000001f5e527c23 */ /* 0x002fe20008000858 */
[----:B---3--:R-:W-:Y:S01]  /*5bc0*/  @!P5 FMUL R97, R97, R97 ;  /* 0x000000616161d220 */ /* 0x008fe20000400000 */
[----:B------:R-:W-:Y:S01]  /*5bd0*/  @!P4 FMUL R75, R75, 0.5 ;  /* 0x3f0000004b4bc820 */ /* 0x000fe20000400000 */
[----:B------:R-:W-:-:S03]  /*5be0*/  FSETP.GEU.AND P5, PT, R78, -126, PT ;  /* 0xc2fc00004e00780b */ /* 0x000fc60003fae000 */
[----:B------:R-:W-:Y:S01]  /*5bf0*/  @!P3 FMUL R86, R86, 0.5 ;  /* 0x3f0000005656b820 */ /* 0x000fe20000400000 */
[----:B------:R1:W3:Y:S01]  /*5c00*/  MUFU.EX2 R91, R75 ;  /* 0x0000004b005b7308 */ /* 0x0002e20000000800 */
[----:B----4-:R-:W-:Y:S01]  /*5c10*/  @!P6 FMUL R100, R100, R100 ;  /* 0x000000646464e220 */ /* 0x010fe20000400000 */
[----:B------:R-:W-:Y:S01]  /*5c20*/  FSETP.GEU.AND P6, PT, R79, -126, PT ;  /* 0xc2fc00004f00780b */ /* 0x000fe20003fce000 */
[----:B--2---:R-:W-:-:S05]  /*5c30*/  FFMA R83, R95, UR31, -R88 ;  /* 0x0000001f5f537c23 */ /* 0x004fca0008000858 */
[----:B------:R-:W2:Y:S01]  /*5c40*/  MUFU.EX2 R90, R86 ;  /* 0x00000056005a7308 */ /* 0x000ea20000000800 */
[----:B-----5:R-:W-:Y:S01]  /*5c50*/  @!P2 FMUL R87, R87, R87 ;  /* 0x000000575757a220 */ /* 0x020fe20000400000 */
[----:B------:R-:W-:Y:S01]  /*5c60*/  FSETP.GEU.AND P2, PT, R82, -126, PT ;  /* 0xc2fc00005200780b */ /* 0x000fe20003f4e000 */
[----:B-1----:R-:W-:Y:S01]  /*5c70*/  FFMA R75, R98, UR31, -R88 ;  /* 0x0000001f624b7c23 */ /* 0x002fe20008000858 */
[----:B------:R-:W-:-:S03]  /*5c80*/  @!P5 FMUL R78, R78, 0.5 ;  /* 0x3f0000004e4ed820 */ /* 0x000fc60000400000 */
[----:B------:R-:W-:Y:S01]  /*5c90*/  @!P6 FMUL R79, R79, 0.5 ;  /* 0x3f0000004f4fe820 */ /* 0x000fe20000400000 */
[----:B------:R1:W4:Y:S01]  /*5ca0*/  MUFU.EX2 R101, R78 ;  /* 0x0000004e00657308 */ /* 0x0003220000000800 */
[----:B---3--:R-:W-:Y:S01]  /*5cb0*/  @!P4 FMUL R91, R91, R91 ;  /* 0x0000005b5b5bc220 */ /* 0x008fe20000400000 */
[----:B------:R-:W-:-:S05]  /*5cc0*/  FSETP.GEU.AND P4, PT, R75, -126, PT ;  /* 0xc2fc00004b00780b */ /* 0x000fca0003f8e000 */
[----:B------:R-:W-:Y:S01]  /*5cd0*/  @!P2 FMUL R82, R82, 0.5 ;  /* 0x3f0000005252a820 */ /* 0x000fe20000400000 */
[----:B------:R3:W5:Y:S01]  /*5ce0*/  MUFU.EX2 R94, R79 ;  /* 0x0000004f005e7308 */ /* 0x0007620000000800 */
[----:B--2---:R-:W-:Y:S01]  /*5cf0*/  @!P3 FMUL R90, R90, R90 ;  /* 0x0000005a5a5ab220 */ /* 0x004fe20000400000 */
[----:B------:R-:W-:Y:S01]  /*5d00*/  FSETP.GEU.AND P3, PT, R83, -126, PT ;  /* 0xc2fc00005300780b */ /* 0x000fe20003f6e000 */
[----:B-1----:R-:W-:-:S04]  /*5d10*/  FFMA R78, R99, UR31, -R88 ;  /* 0x0000001f634e7c23 */ /* 0x002fc80008000858 */
[----:B------:R-:W-:Y:S01]  /*5d20*/  @!P4 FMUL R75, R75, 0.5 ;  /* 0x3f0000004b4bc820 */ /* 0x000fe20000400000 */
[----:B------:R1:W2:Y:S01]  /*5d30*/  MUFU.EX2 R95, R82 ;  /* 0x00000052005f7308 */ /* 0x0002a20000000800 */
[----:B---3--:R-:W-:Y:S01]  /*5d40*/  FFMA R79, R103, UR31, -R88 ;  /* 0x0000001f674f7c23 */ /* 0x008fe20008000858 */
[----:B----4-:R-:W-:Y:S01]  /*5d50*/  @!P5 FMUL R101, R101, R101 ;  /* 0x000000656565d220 */ /* 0x010fe20000400000 */
[----:B------:R-:W-:-:S04]  /*5d60*/  FSETP.GEU.AND P5, PT, R78, -126, PT ;  /* 0xc2fc00004e00780b */ /* 0x000fc80003fae000 */
[----:B------:R-:W-:Y:S01]  /*5d70*/  @!P3 FMUL R83, R83, 0.5 ;  /* 0x3f0000005353b820 */ /* 0x000fe20000400000 */
[----:B------:R3:W4:Y:S01]  /*5d80*/  MUFU.EX2 R99, R75 ;  /* 0x0000004b00637308 */ /* 0x0007220000000800 */
[----:B-----5:R-:W-:Y:S01]  /*5d90*/  @!P6 FMUL R94, R94, R94 ;  /* 0x0000005e5e5ee220 */ /* 0x020fe20000400000 */
[----:B------:R-:W-:Y:S01]  /*5da0*/  FSETP.GEU.AND P6, PT, R102, -126, PT ;  /* 0xc2fc00006600780b */ /* 0x000fe20003fce000 */
[----:B-1----:R-:W-:-:S05]  /*5db0*/  FADD R82, R85, R20 ;  /* 0x0000001455527221 */ /* 0x002fca0000000000 */
[----:B------:R1:W5:Y:S01]  /*5dc0*/  MUFU.EX2 R98, R83 ;  /* 0x0000005300627308 */ /* 0x0003620000000800 */
[----:B--2---:R-:W-:Y:S01]  /*5dd0*/  @!P2 FMUL R95, R95, R95 ;  /* 0x0000005f5f5fa220 */ /* 0x004fe20000400000 */
[----:B------:R-:W-:Y:S01]  /*5de0*/  FSETP.GEU.AND P2, PT, R79, -126, PT ;  /* 0xc2fc00004f00780b */ /* 0x000fe20003f4e000 */
[----:B------:R-:W-:Y:S01]  /*5df0*/  @!P5 FMUL R78, R78, 0.5 ;  /* 0x3f0000004e4ed820 */ /* 0x000fe20000400000 */
[----:B---3--:R-:W-:-:S03]  /*5e00*/  FADD R75, R77, R14 ;  /* 0x0000000e4d4b7221 */ /* 0x008fc60000000000 */
[----:B------:R-:W-:Y:S01]  /*5e10*/  @!P6 FMUL R102, R102, 0.5 ;  /* 0x3f0000006666e820 */ /* 0x000fe20000400000 */
[----:B------:R2:W3:Y:S01]  /*5e20*/  MUFU.EX2 R88, R78 ;  /* 0x0000004e00587308 */ /* 0x0004e20000000800 */
[----:B----4-:R-:W-:Y:S01]  /*5e30*/  @!P4 FMUL R99, R99, R99 ;  /* 0x000000636363c220 */ /* 0x010fe20000400000 */
[----:B------:R-:W-:Y:S01]  /*5e40*/  FSETP.GEU.AND P4, PT, R89, -126, PT ;  /* 0xc2fc00005900780b */ /* 0x000fe20003f8e000 */
[----:B-1----:R-:W-:Y:S01]  /*5e50*/  FADD R83, R0, R9 ;  /* 0x0000000900537221 */ /* 0x002fe20000000000 */
[----:B------:R-:W-:Y:S01]  /*5e60*/  FADD R0, R72, R13 ;  /* 0x0000000d48007221 */ /* 0x000fe20000000000 */
[----:B------:R-:W-:Y:S01]  /*5e70*/  FADD R9, R74, R15 ;  /* 0x0000000f4a097221 */ /* 0x000fe20000000000 */
[----:B------:R-:W-:Y:S01]  /*5e80*/  FADD R82, R75, R82 ;  /* 0x000000524b527221 */ /* 0x000fe20000000000 */
[----:B------:R-:W-:Y:S01]  /*5e90*/  @!P2 FMUL R79, R79, 0.5 ;  /* 0x3f0000004f4fa820 */ /* 0x000fe20000400000 */
[----:B------:R1:W4:Y:S01]  /*5ea0*/  MUFU.EX2 R103, R102 ;  /* 0x0000006600677308 */ /* 0x0003220000000800 */
[----:B-----5:R-:W-:Y:S01]  /*5eb0*/  @!P3 FMUL R98, R98, R98 ;  /* 0x000000626262b220 */ /* 0x020fe20000400000 */
[----:B------:R-:W-:Y:S01]  /*5ec0*/  FSETP.GEU.AND P3, PT, R10, -126, PT ;  /* 0xc2fc00000a00780b */ /* 0x000fe20003f6e000 */
[----:B--2---:R-:W-:Y:S01]  /*5ed0*/  FADD R78, R84, R11 ;  /* 0x0000000b544e7221 */ /* 0x004fe20000000000 */
[----:B------:R-:W-:Y:S01]  /*5ee0*/  FADD R75, R92, R101 ;  /* 0x000000655c4b7221 */ /* 0x000fe20000000000 */
[----:B------:R-:W-:Y:S01]  /*5ef0*/  FADD R86, R97, R98 ;  /* 0x0000006261567221 */ /* 0x000fe20000000000 */
[----:B------:R-:W-:Y:S01]  /*5f00*/  FADD R83, R83, R82 ;  /* 0x0000005253537221 */ /* 0x000fe20000000000 */
[----:B------:R-:W-:Y:S01]  /*5f10*/  @!P4 FMUL R89, R89, 0.5 ;  /* 0x3f0000005959c820 */ /* 0x000fe20000400000 */
[----:B------:R2:W5:Y:S01]  /*5f20*/  MUFU.EX2 R106, R79 ;  /* 0x0000004f006a7308 */ /* 0x0005620000000800 */
[----:B---3--:R-:W-:Y:S01]  /*5f30*/  @!P5 FMUL R88, R88, R88 ;  /* 0x000000585858d220 */ /* 0x008fe20000400000 */
[----:B------:R-:W-:Y:S01]  /*5f40*/  FADD R9, R9, R78 ;  /* 0x0000004e09097221 */ /* 0x000fe20000000000 */
[----:B------:R-:W-:Y:S01]  /*5f50*/  FADD R78, R93, R94 ;  /* 0x0000005e5d4e7221 */ /* 0x000fe20000000000 */
[----:B-1----:R-:W-:Y:S01]  /*5f60*/  FADD R102, R100, R99 ;  /* 0x0000006364667221 */ /* 0x002fe20000000000 */
[----:B------:R-:W-:Y:S01]  /*5f70*/  FADD R105, R87, R88 ;  /* 0x0000005857697221 */ /* 0x000fe20000000000 */
[----:B------:R-:W-:Y:S01]  /*5f80*/  F2FP.BF16.F32.PACK_AB R72, R73, R72 ;  /* 0x000000484948723e */ /* 0x000fe200000010ff */
[----:B------:R-:W-:Y:S01]  /*5f90*/  @!P3 FMUL R10, R10, 0.5 ;  /* 0x3f0000000a0ab820 */ /* 0x000fe20000400000 */
[----:B------:R-:W1:Y:S01]  /*5fa0*/  MUFU.EX2 R89, R89 ;  /* 0x0000005900597308 */ /* 0x000e620000000800 */
[----:B--2---:R-:W-:Y:S01]  /*5fb0*/  FADD R79, R76, R21 ;  /* 0x000000154c4f7221 */ /* 0x004fe20000000000 */
[----:B----4-:R-:W-:Y:S01]  /*5fc0*/  @!P6 FMUL R103, R103, R103 ;  /* 0x000000676767e220 */ /* 0x010fe20000400000 */
[----:B------:R-:W-:Y:S01]  /*5fd0*/  FADD R78, R78, R105 ;  /* 0x000000694e4e7221 */ /* 0x000fe20000000000 */
[----:B------:R-:W-:Y:S01]  /*5fe0*/  FADD R75, R75, R102 ;  /* 0x000000664b4b7221 */ /* 0x000fe20000000000 */
[----:B------:R-:W-:Y:S01]  /*5ff0*/  FADD R0, R0, R79 ;  /* 0x0000004f00007221 */ /* 0x000fe20000000000 */
[----:B------:R-:W-:Y:S01]  /*6000*/  FADD R79, R96, R95 ;  /* 0x0000005f604f7221 */ /* 0x000fe20000000000 */
[----:B------:R-:W-:Y:S01]  /*6010*/  FADD R108, R90, R103 ;  /* 0x000000675a6c7221 */ /* 0x000fe20000000000 */
[----:B------:R-:W2:Y:S01]  /*6020*/  MUFU.EX2 R10, R10 ;  /* 0x0000000a000a7308 */ /* 0x000ea20000000800 */
[----:B-----5:R-:W-:Y:S01]  /*6030*/  @!P2 FMUL R106, R106, R106 ;  /* 0x0000006a6a6aa220 */ /* 0x020fe20000400000 */
[----:B------:R-:W-:Y:S01]  /*6040*/  FADD R0, R0, R9 ;  /* 0x0000000900007221 */ /* 0x000fe20000000000 */
[----:B------:R-:W-:Y:S01]  /*6050*/  FADD R108, R79, R108 ;  /* 0x0000006c4f6c7221 */ /* 0x000fe20000000000 */
[----:B------:R-:W-:Y:S01]  /*6060*/  F2FP.BF16.F32.PACK_AB R74, R77, R74 ;  /* 0x0000004a4d4a723e */ /* 0x000fe200000010ff */
[----:B------:R-:W-:Y:S01]  /*6070*/  FADD R107, R91, R106 ;  /* 0x0000006a5b6b7221 */ /* 0x000fe20000000000 */
[----:B------:R-:W-:Y:S01]  /*6080*/  FADD R83, R0, R83 ;  /* 0x0000005300537221 */ /* 0x000fe20000000000 */
[----:B------:R-:W-:Y:S01]  /*6090*/  FADD R75, R75, R108 ;  /* 0x0000006c4b4b7221 */ /* 0x000fe20000000000 */
[----:B------:R-:W-:Y:S01]  /*60a0*/  SHF.L.U32 R0, R22, 0x1f, RZ ;  /* 0x0000001f16007819 */ /* 0x000fe200000006ff */
[----:B------:R-:W-:Y:S01]  /*60b0*/  FADD R107, R86, R107 ;  /* 0x0000006b566b7221 */ /* 0x000fe20000000000 */
[----:B-1----:R-:W-:Y:S01]  /*60c0*/  @!P4 FMUL R89, R89, R89 ;  /* 0x000000595959c220 */ /* 0x002fe20000400000 */
[----:B------:R-:W-:Y:S01]  /*60d0*/  F2FP.BF16.F32.PACK_AB R76, R81, R76 ;  /* 0x0000004c514c723e */ /* 0x000fe200000010ff */
[----:B------:R1:W3:Y:S01]  /*60e0*/  SYNCS.PHASECHK.TRANS64.TRYWAIT P2, [UR6+0x19400], R0 ;  /* 0x01940000ff0075a7 */ /* 0x0002e20008040146 */
[----:B------:R-:W-:Y:S01]  /*60f0*/  FADD R78, R78, R107 ;  /* 0x0000006b4e4e7221 */ /* 0x000fe20000000000 */
[----:B------:R-:W-:Y:S01]  /*6100*/  F2FP.BF16.F32.PACK_AB R82, R14, R15 ;  /* 0x0000000f0e52723e */ /* 0x000fe200000010ff */
[----:B------:R-:W-:Y:S01]  /*6110*/  FMUL R26, R26, R89 ;  /* 0x000000591a1a7220 */ /* 0x000fe20000400000 */
[----:B------:R-:W-:Y:S01]  /*6120*/  F2FP.BF16.F32.PACK_AB R86, R20, R11 ;  /* 0x0000000b1456723e */ /* 0x000fe200000010ff */
[----:B------:R-:W-:Y:S01]  /*6130*/  FADD R78, R75, R78 ;  /* 0x0000004e4b4e7221 */ /* 0x000fe20000000000 */
[----:B--2---:R-:W-:Y:S01]  /*6140*/  @!P3 FMUL R10, R10, R10 ;  /* 0x0000000a0a0ab220 */ /* 0x004fe20000400000 */
[-C--:B------:R-:W-:Y:S01]  /*6150*/  FMUL R27, R27, R89.reuse ;  /* 0x000000591b1b7220 */ /* 0x080fe20000400000 */
[----:B------:R-:W-:Y:S01]  /*6160*/  FMUL R30, R30, R89 ;  /* 0x000000591e1e7220 */ /* 0x000fe20000400000 */
[----:B------:R-:W-:Y:S01]  /*6170*/  FFMA R6, R89, R6, R78 ;  /* 0x0000000659067223 */ /* 0x000fe2000000004e */
        /* <DEDUP_REMOVED lines=55> */
[----:B-1-3--:R-:W-:Y:S06]  /*64f0*/  @!P0 BRA `(.L_x_41) ;  /* 0x0000000000048947 */ /* 0x00afec0003800000 */
[----:B------:R-:W-:Y:S01]  /*6500*/  BPT.TRAP 0x1 ;  /* 0x000000040000795c */ /* 0x000fe20000300000 */
.L_x_41:
[----:B------:R-:W-:Y:S05]  /*6510*/  @P2 BRA `(.L_x_42) ;  /* 0x0000000000082947 */ /* 0x000fea0003800000 */
[----:B------:R-:W1:Y:S02]  /*6520*/  SYNCS.PHASECHK.TRANS64.TRYWAIT P2, [UR6+0x19400], R0 ;  /* 0x01940000ff0075a7 */ /* 0x000e640008040146 */
[----:B-1----:R-:W-:Y:S05]  /*6530*/  @!P2 BRA `(.L_x_43) ;  /* 0x0000003c0030a947 */ /* 0x002fea0003800000 */
.L_x_42:
        /* <DEDUP_REMOVED lines=24> */
.L_x_44:
[----:B------:R-:W-:-:S04]  /*66c0*/  ULEA UR6, UR30, UR39, 0x3 ;  /* 0x000000271e067291 */ /* 0x000fc8000f8e183f */
[----:B------:R-:W-:-:S04]  /*66d0*/  UIADD3 UR6, UR6, 0x19428, URZ ;  /* 0x0001942806067890 */ /* 0x000fc8000fffe03f */
[----:B------:R-:W-:-:S09]  /*66e0*/  UPRMT UR6, URZ, 0x654, UR6 ;  /* 0x000006543f067896 */ /* 0x000fd20008000006 */
[----:B------:R-:W-:Y:S01]  /*66f0*/  SYNCS.ARRIVE.TRANS64.RED.A1T0 RZ, [UR6], RZ ;  /* 0x000000ffffff79a7 */ /* 0x000fe20008100406 */
[----:B------:R-:W-:Y:S05]  /*6700*/  @P1 BRA `(.L_x_45) ;  /* 0x0000000000041947 */ /* 0x000fea0003800000 */
[----:B------:R-:W-:Y:S01]  /*6710*/  BPT.TRAP 0x1 ;  /* 0x000000040000795c */ /* 0x000fe20000300000 */
.L_x_45:
[----:B------:R-:W-:-:S04]  /*6720*/  UIADD3 UR30, UR30, 0x1, URZ ;  /* 0x000000011e1e7890 */ /* 0x000fc8000fffe03f */
[----:B------:R-:W-:-:S04]  /*6730*/  UISETP.NE.AND UP0, UPT, UR30, 0x5, UPT ;  /* 0x000000051e00788c */ /* 0x000fc8000bf05270 */
[----:B------:R-:W-:Y:S01]  /*6740*/  USEL UR30, UR30, URZ, UP0 ;  /* 0x0000003f1e1e7287 */ /* 0x000fe20008000000 */
[----:B------:R-:W-:Y:S11]  /*6750*/  @!P0 BRA `(.L_x_46) ;  /* 0x0000000000048947 */ /* 0x000ff60003800000 */
[----:B------:R-:W-:Y:S01]  /*6760*/  BPT.TRAP 0x1 ;  /* 0x000000040000795c */ /* 0x000fe20000300000 */
.L_x_46:
[----:B------:R-:W-:-:S04]  /*6770*/  ULEA UR6, UR30, UR39, 0x3 ;  /* 0x000000271e067291 */ /* 0x000fc8000f8e183f */
[----:B------:R-:W-:-:S04]  /*6780*/  UIADD3 UR6, UR6, 0x19428, URZ ;  /* 0x0001942806067890 */ /* 0x000fc8000fffe03f */
[----:B------:R-:W-:-:S09]  /*6790*/  UPRMT UR6, URZ, 0x654, UR6 ;  /* 0x000006543f067896 */ /* 0x000fd20008000006 */
[----:B------:R-:W-:Y:S01]  /*67a0*/  SYNCS.ARRIVE.TRANS64.RED.A1T0 RZ, [UR6], RZ ;  /* 0x000000ffffff79a7 */ /* 0x000fe20008100406 */
[----:B------:R-:W-:Y:S05]  /*67b0*/  @P1 BRA `(.L_x_47) ;  /* 0x0000000000041947 */ /* 0x000fea0003800000 */
[----:B------:R-:W-:Y:S01]  /*67c0*/  BPT.TRAP 0x1 ;  /* 0x000000040000795c */ /* 0x000fe20000300000 */
.L_x_47:
[----:B------:R-:W-:Y:S01]  /*67d0*/  UIADD3 UR38, UR38, 0x1, URZ ;  /* 0x0000000126267890 */ /* 0x000fe2000fffe03f */
[C---:B------:R-:W-:Y:S01]  /*67e0*/  ISETP.GT.AND P2, PT, R8.reuse, 0x1, PT ;  /* 0x000000010800780c */ /* 0x040fe20003f44270 */
[----:B------:R-:W-:Y:S01]  /*67f0*/  UIADD3 UR30, UR30, 0x1, URZ ;  /* 0x000000011e1e7890 */ /* 0x000fe2000fffe03f */
[----:B------:R-:W-:Y:S01]  /*6800*/  VIADD R8, R8, 0xffffffff ;  /* 0xffffffff08087836 */ /* 0x000fe20000000000 */
[----:B------:R-:W-:Y:S01]  /*6810*/  UISETP.NE.AND UP1, UPT, UR38, 0x5, UPT ;  /* 0x000000052600788c */ /* 0x000fe2000bf25270 */
[----:B------:R-:W-:Y:S01]  /*6820*/  VIADD R7, R7, 0x40 ;  /* 0x0000004007077836 */ /* 0x000fe20000000000 */
[----:B------:R-:W-:Y:S01]  /*6830*/  UISETP.NE.AND UP0, UPT, UR30, 0x5, UPT ;  /* 0x000000051e00788c */ /* 0x000fe2000bf05270 */
[----:B-1----:R-:W-:Y:S01]  /*6840*/  MOV R9, R4 ;  /* 0x0000000400097202 */ /* 0x002fe20000000f00 */
[----:B------:R-:W-:Y:S01]  /*6850*/  USEL UR6, URZ, 0x1, UP1 ;  /* 0x000000013f067887 */ /* 0x000fe20008800000 */
[----:B------:R-:W-:Y:S01]  /*6860*/  IMAD.MOV.U32 R0, RZ, RZ, R5 ;  /* 0x000000ffff007224 */ /* 0x000fe200078e0005 */
[----:B------:R-:W-:-:S02]  /*6870*/  USEL UR30, UR30, URZ, UP0 ;  /* 0x0000003f1e1e7287 */ /* 0x000fc40008000000 */
[----:B------:R-:W-:Y:S02]  /*6880*/  USEL UR38, UR38, URZ, UP1 ;  /* 0x0000003f26267287 */ /* 0x000fe40008800000 */
[----:B------:R-:W-:Y:S01]  /*6890*/  LOP3.LUT R22, R22, UR6, RZ, 0x3c, !PT ;  /* 0x0000000616167c12 */ /* 0x000fe2000f8e3cff */
[----:B------:R-:W-:Y:S09]  /*68a0*/  @P2 BRA `(.L_x_48) ;  /* 0xffffffe000302947 */ /* 0x000ff2000383ffff */
.L_x_37:
[----:B------:R-:W-:-:S04]  /*68b0*/  ULOP3.LUT UR4, UR47, 0x1, URZ, 0xfc, !UPT ;  /* 0x000000012f047892 */ /* 0x000fc8000f8efc3f */
[----:B------:R-:W-:-:S06]  /*68c0*/  UISETP.NE.AND UP0, UPT, UR4, 0x3, UPT ;  /* 0x000000030400788c */ /* 0x000fcc000bf05270 */
[----:B------:R-:W-:-:S13]  /*68d0*/  PLOP3.LUT P2, PT, PT, PT, UP0, 0x80, 0x0 ;  /* 0x000000000000781c */ /* 0x000fda0003f4f008 */
[----:B------:R-:W-:Y:S05]  /*68e0*/  @!P2 BRA `(.L_x_49) ;  /* 0x000000000004a947 */ /* 0x000fea0003800000 */
[----:B------:R-:W-:Y:S01]  /*68f0*/  BPT.TRAP 0x1 ;  /* 0x000000040000795c */ /* 0x000fe20000300000 */
.L_x_49:
[----:B------:R-:W-:Y:S02]  /*6900*/  UISETP.GT.U32.AND UP0, UPT, UR47, 0x1, UPT ;  /* 0x000000012f00788c */ /* 0x000fe4000bf04070 */
[----:B------:R-:W-:-:S04]  /*6910*/  ULEA UR4, UR44, UR39, 0x3 ;  /* 0x000000272c047291 */ /* 0x000fc8000f8e183f */
[----:B------:R-:W-:Y:S01]  /*6920*/  UIADD3 UR4, UR4, 0x19460, URZ ;  /* 0x0001946004047890 */ /* 0x000fe2000fffe03f */
[----:B------:R-:W-:-:S03]  /*6930*/  PLOP3.LUT P2, PT, PT, PT, UP0, 0x80, 0x0 ;  /* 0x000000000000781c */ /* 0x000fc60003f4f008 */
[----:B------:R-:W-:-:S09]  /*6940*/  UPRMT UR4, URZ, 0x654, UR4 ;  /* 0x000006543f047896 */ /* 0x000fd20008000004 */
[----:B------:R-:W-:Y:S01]  /*6950*/  SYNCS.ARRIVE.TRANS64.RED.A1T0 RZ, [UR4], RZ ;  /* 0x000000ffffff79a7 */ /* 0x000fe20008100404 */
[----:B------:R-:W-:Y:S05]  /*6960*/  @P2 BRA `(.L_x_50) ;  /* 0x0000000000042947 */ /* 0x000fea0003800000 */
[----:B------:R-:W-:Y:S01]  /*6970*/  BPT.TRAP 0x1 ;  /* 0x000000040000795c */ /* 0x000fe20000300000 */
.L_x_50:
[----:B------:R-:W-:Y:S05]  /*6980*/  @!P0 BRA `(.L_x_51) ;  /* 0x0000000000048947 */ /* 0x000fea0003800000 */
[----:B------:R-:W-:Y:S01]  /*6990*/  BPT.TRAP 0x1 ;  /* 0x000000040000795c */ /* 0x000fe20000300000 */
.L_x_51:
[----:B------:R-:W-:-:S04]  /*69a0*/  ULEA UR30, UR30, UR39, 0x3 ;  /* 0x000000271e1e7291 */ /* 0x000fc8000f8e183f */
[----:B------:R-:W-:-:S04]  /*69b0*/  UIADD3 UR30, UR30, 0x19428, URZ ;  /* 0x000194281e1e7890 */ /* 0x000fc8000fffe03f */
[----:B------:R-:W-:-:S09]  /*69c0*/  UPRMT UR30, URZ, 0x654, UR30 ;  /* 0x000006543f1e7896 */ /* 0x000fd2000800001e */
[----:B------:R-:W-:Y:S01]  /*69d0*/  SYNCS.ARRIVE.TRANS64.RED.A1T0 RZ, [UR30], RZ ;  /* 0x000000ffffff79a7 */ /* 0x000fe2000810041e */
[----:B------:R-:W-:Y:S05]  /*69e0*/  @P1 BRA `(.L_x_52) ;  /* 0x0000000000041947 */ /* 0x000fea0003800000 */
[----:B------:R-:W-:Y:S01]  /*69f0*/  BPT.TRAP 0x1 ;  /* 0x000000040000795c */ /* 0x000fe20000300000 */
.L_x_52:
[----:B------:R-:W1:Y:S01]  /*6a00*/  SHFL.BFLY PT, R0, R3, 0x1, 0x1f ;  /* 0x0c201f0003007f89 */ /* 0x000e6200000e0000 */
[----:B------:R-:W-:Y:S01]  /*6a10*/  BSSY B0, `(.L_x_53) ;  /* 0x0000023000007945 */ /* 0x000fe20003800000 */
[----:B------:R-:W-:Y:S01]  /*6a20*/  MOV R10, 0x3f800000 ;  /* 0x3f800000000a7802 */ /* 0x000fe20000000f00 */
[----:B------:R-:W-:Y:S01]  /*6a30*/  IMAD.MOV.U32 R11, RZ, RZ, 0x7f800000 ;  /* 0x7f800000ff0b7424 */ /* 0x000fe200078e00ff */
[----:B------:R-:W2:Y:S01]  /*6a40*/  SHFL.BFLY PT, R7, R6, 0x1, 0x1f ;  /* 0x0c201f0006077f89 */ /* 0x000ea200000e0000 */
[----:B-1----:R-:W-:Y:S01]  /*6a50*/  FADD R0, R0, R3 ;  /* 0x0000000300007221 */ /* 0x002fe20000000000 */
[----:B--2---:R-:W-:-:S04]  /*6a60*/  FADD R15, R7, R6 ;  /* 0x00000006070f7221 */ /* 0x004fc80000000000 */
[----:B------:R-:W1:Y:S01]  /*6a70*/  SHFL.BFLY PT, R9, R0, 0x2, 0x1f ;  /* 0x0c401f0000097f89 */ /* 0x000e6200000e0000 */
[----:B------:R-:W-:-:S03]  /*6a80*/  IMAD.MOV.U32 R7, RZ, RZ, 0x3f800000 ;  /* 0x3f800000ff077424 */ /* 0x000fc600078e00ff */
[----:B------:R-:W2:Y:S01]  /*6a90*/  SHFL.BFLY PT, R20, R15, 0x2, 0x1f ;  /* 0x0c401f000f147f89 */ /* 0x000ea200000e0000 */
[C---:B-1----:R-:W-:Y:S01]  /*6aa0*/  FSETP.NE.AND P0, PT, R0.reuse, -R9, PT ;  /* 0x800000090000720b */ /* 0x042fe20003f05000 */
[----:B------:R-:W-:Y:S01]  /*6ab0*/  FADD R3, R0, R9 ;  /* 0x0000000900037221 */ /* 0x000fe20000000000 */
[----:B------:R-:W-:Y:S02]  /*6ac0*/  IMAD.MOV.U32 R9, RZ, RZ, 0x7f800000 ;  /* 0x7f800000ff097424 */ /* 0x000fe400078e00ff */
[----:B--2---:R-:W-:-:S09]  /*6ad0*/  FADD R8, R15, R20 ;  /* 0x000000140f087221 */ /* 0x004fd20000000000 */
[----:B------:R-:W-:Y:S05]  /*6ae0*/  @!P0 BRA `(.L_x_54) ;  /* 0x0000000000548947 */ /* 0x000fea0003800000 */
[----:B------:R-:W-:Y:S01]  /*6af0*/  IADD3 R0, R3, 0x1800000, RZ ;  /* 0x0180000003007810 */ /* 0x000fe20007ffe0ff */
[----:B------:R-:W-:Y:S03]  /*6b00*/  BSSY B1, `(.L_x_55) ;  /* 0x000000c000017945 */ /* 0x000fe60003800000 */
[----:B------:R-:W-:-:S04]  /*6b10*/  LOP3.LUT R0, R0, 0x7f800000, RZ, 0xc0, !PT ;  /* 0x7f80000000007812 */ /* 0x000fc800078ec0ff */
[----:B------:R-:W-:-:S13]  /*6b20*/  ISETP.GT.U32.AND P0, PT, R0, 0x1ffffff, PT ;  /* 0x01ffffff0000780c */ /* 0x000fda0003f04070 */
[----:B------:R-:W-:Y:S05]  /*6b30*/  @P0 BRA `(.L_x_56) ;  /* 0x0000000000100947 */ /* 0x000fea0003800000 */
[----:B------:R-:W-:-:S07]  /*6b40*/  MOV R14, 0x6b60 ;  /* 0x00006b60000e7802 */ /* 0x000fce0000000f00 */
[----:B------:R-:W-:Y:S05]  /*6b50*/  CALL.REL.NOINC `($__internal_0_$__cuda_sm20_rcp_rn_f32_slowpath) ;  /* 0x0000003800b87944 */ /* 0x000fea0003c00000 */
[----:B------:R-:W-:Y:S01]  /*6b60*/  IMAD.MOV.U32 R7, RZ, RZ, R0 ;  /* 0x000000ffff077224 */ /* 0x000fe200078e0000 */
[----:B------:R-:W-:Y:S06]  /*6b70*/  BRA `(.L_x_57) ;  /* 0x0000000000107947 */ /* 0x000fec0003800000 */
.L_x_56:
[----:B------:R-:W1:Y:S02]  /*6b80*/  MUFU.RCP R0, R3 ;  /* 0x0000000300007308 */ /* 0x000e640000001000 */
[----:B-1----:R-:W-:-:S04]  /*6b90*/  FFMA R6, R3, R0, -1 ;  /* 0xbf80000003067423 */ /* 0x002fc80000000000 */
[----:B------:R-:W-:-:S04]  /*6ba0*/  FADD.FTZ R7, -R6, -RZ ;  /* 0x800000ff06077221 */ /* 0x000fc80000010100 */
[----:B------:R-:W-:-:S07]  /*6bb0*/  FFMA R7, R0, R7, R0 ;  /* 0x0000000700077223 */ /* 0x000fce0000000000 */
.L_x_57:
[----:B------:R-:W-:Y:S05]  /*6bc0*/  BSYNC B1 ;  /* 0x0000000000017941 */ /* 0x000fea0003800000 */
.L_x_55:
[----:B------:R-:W-:Y:S01]  /*6bd0*/  FSETP.GEU.AND P0, PT, |R3|, 1.175494350822287508e-38, PT ;  /* 0x008000000300780b */ /* 0x000fe20003f0e200 */
[----:B------:R-:W-:-:S12]  /*6be0*/  ULDC UR4, c[0x0][0x600] ;  /* 0x0001800000047ab9 */ /* 0x000fd80000000800 */
[----:B------:R-:W-:-:S04]  /*6bf0*/  @!P0 FMUL R3, R3, 16777216 ;  /* 0x4b80000003038820 */ /* 0x000fc80000400000 */
[----:B------:R-:W1:Y:S02]  /*6c00*/  MUFU.LG2 R0, R3 ;  /* 0x0000000300007308 */ /* 0x000e640000000c00 */
[----:B-1----:R-:W-:-:S04]  /*6c10*/  @!P0 FADD R0, R0, -24 ;  /* 0xc1c0000000008421 */ /* 0x002fc80000000000 */
[----:B------:R-:W-:-:S04]  /*6c20*/  FMUL R11, R0, 0.69314718246459960938 ;  /* 0x3f317218000b7820 */ /* 0x000fc80000400000 */
[----:B------:R-:W-:-:S07]  /*6c30*/  FFMA R11, R4, UR4, R11 ;  /* 0x00000004040b7c23 */ /* 0x000fce000800000b */
.L_x_54:
[----:B------:R-:W-:Y:S05]  /*6c40*/  BSYNC B0 ;  /* 0x0000000000007941 */ /* 0x000fea0003800000 */
.L_x_53:
[----:B------:R-:W-:Y:S01]  /*6c50*/  FSETP.NE.AND P0, PT, R15, -R20, PT ;  /* 0x800000140f00720b */ /* 0x000fe20003f05000 */
[----:B------:R-:W-:Y:S01]  /*6c60*/  ULDC UR4, c[0x0][0x608] ;  /* 0x0001820000047ab9 */ /* 0x000fe20000000800 */
[----:B------:R-:W-:Y:S01]  /*6c70*/  BSSY B0, `(.L_x_58) ;  /* 0x0000031000007945 */ /* 0x000fe20003800000 */
[----:B------:R-:W-:-:S04]  /*6c80*/  FMUL R7, R7, UR4 ;  /* 0x0000000407077c20 */ /* 0x000fc80008400000 */
        /* <DEDUP_REMOVED lines=24> */
[----:B------:R-:W-:Y:S06]  /*6e10*/  @!P0 BRA `(.L_x_59) ;  /* 0x0000000000588947 */ /* 0x000fec0003800000 */
[----:B------:R-:W-:Y:S01]  /*6e20*/  VIADD R0, R8, 0x1800000 ;  /* 0x0180000008007836 */ /* 0x000fe20000000000 */
[----:B------:R-:W-:Y:S04]  /*6e30*/  BSSY B1, `(.L_x_60) ;  /* 0x000000d000017945 */ /* 0x000fe80003800000 */
[----:B------:R-:W-:-:S04]  /*6e40*/  LOP3.LUT R0, R0, 0x7f800000, RZ, 0xc0, !PT ;  /* 0x7f80000000007812 */ /* 0x000fc800078ec0ff */
[----:B------:R-:W-:-:S13]  /*6e50*/  ISETP.GT.U32.AND P0, PT, R0, 0x1ffffff, PT ;  /* 0x01ffffff0000780c */ /* 0x000fda0003f04070 */
[----:B------:R-:W-:Y:S05]  /*6e60*/  @P0 BRA `(.L_x_61) ;  /* 0x0000000000140947 */ /* 0x000fea0003800000 */
[----:B------:R-:W-:Y:S02]  /*6e70*/  MOV R3, R8 ;  /* 0x0000000800037202 */ /* 0x000fe40000000f00 */
[----:B------:R-:W-:-:S07]  /*6e80*/  MOV R14, 0x6ea0 ;  /* 0x00006ea0000e7802 */ /* 0x000fce0000000f00 */
[----:B------:R-:W-:Y:S05]  /*6e90*/  CALL.REL.NOINC `($__internal_0_$__cuda_sm20_rcp_rn_f32_slowpath) ;  /* 0x0000003400e87944 */ /* 0x000fea0003c00000 */
[----:B------:R-:W-:Y:S01]  /*6ea0*/  IMAD.MOV.U32 R10, RZ, RZ, R0 ;  /* 0x000000ffff0a7224 */ /* 0x000fe200078e0000 */
[----:B------:R-:W-:Y:S06]  /*6eb0*/  BRA `(.L_x_62) ;  /* 0x0000000000107947 */ /* 0x000fec0003800000 */
.L_x_61:
[----:B------:R-:W1:Y:S02]  /*6ec0*/  MUFU.RCP R3, R8 ;  /* 0x0000000800037308 */ /* 0x000e640000001000 */
[----:B-1----:R-:W-:-:S04]  /*6ed0*/  FFMA R0, R8, R3, -1 ;  /* 0xbf80000008007423 */ /* 0x002fc80000000003 */
[----:B------:R-:W-:-:S04]  /*6ee0*/  FADD.FTZ R0, -R0, -RZ ;  /* 0x800000ff00007221 */ /* 0x000fc80000010100 */
[----:B------:R-:W-:-:S07]  /*6ef0*/  FFMA R10, R3, R0, R3 ;  /* 0x00000000030a7223 */ /* 0x000fce0000000003 */
.L_x_62:
[----:B------:R-:W-:Y:S05]  /*6f00*/  BSYNC B1 ;  /* 0x0000000000017941 */ /* 0x000fea0003800000 */
.L_x_60:
[----:B------:R-:W-:Y:S01]  /*6f10*/  FSETP.GEU.AND P0, PT, |R8|, 1.175494350822287508e-38, PT ;  /* 0x008000000800780b */ /* 0x000fe20003f0e200 */
[----:B------:R-:W-:-:S12]  /*6f20*/  ULDC UR4, c[0x0][0x600] ;  /* 0x0001800000047ab9 */ /* 0x000fd80000000800 */
[----:B------:R-:W-:-:S04]  /*6f30*/  @!P0 FMUL R8, R8, 16777216 ;  /* 0x4b80000008088820 */ /* 0x000fc80000400000 */
[----:B------:R-:W1:Y:S02]  /*6f40*/  MUFU.LG2 R0, R8 ;  /* 0x0000000800007308 */ /* 0x000e640000000c00 */
[----:B-1----:R-:W-:-:S04]  /*6f50*/  @!P0 FADD R0, R0, -24 ;  /* 0xc1c0000000008421 */ /* 0x002fc80000000000 */
[----:B------:R-:W-:-:S04]  /*6f60*/  FMUL R0, R0, 0.69314718246459960938 ;  /* 0x3f31721800007820 */ /* 0x000fc80000400000 */
[----:B------:R-:W-:-:S07]  /*6f70*/  FFMA R9, R5, UR4, R0 ;  /* 0x0000000405097c23 */ /* 0x000fce0008000000 */
.L_x_59:
[----:B------:R-:W-:Y:S05]  /*6f80*/  BSYNC B0 ;  /* 0x0000000000007941 */ /* 0x000fea0003800000 */
.L_x_58:
[----:B------:R-:W-:Y:S01]  /*6f90*/  SHF.L.U32 R0, R104, 0x1f, RZ ;  /* 0x0000001f68007819 */ /* 0x000fe200000006ff */
[----:B------:R-:W-:Y:S01]  /*6fa0*/  UISETP.NE.AND UP0, UPT, UR49, 0x1, UPT ;  /* 0x000000013100788c */ /* 0x000fe2000bf05270 */
[----:B------:R-:W-:Y:S01]  /*6fb0*/  LOP3.LUT P0, RZ, R2, 0x3, RZ, 0xc0, !PT ;  /* 0x0000000302ff7812 */ /* 0x000fe2000780c0ff */
[----:B------:R-:W-:Y:S01]  /*6fc0*/  UISETP.NE.AND UP1, UPT, UR49, 0x2, UPT ;  /* 0x000000023100788c */ /* 0x000fe2000bf25270 */
[----:B------:R-:W1:Y:S01]  /*6fd0*/  SYNCS.PHASECHK.TRANS64.TRYWAIT P1, [UR28+0x8], R0 ;  /* 0x00000800ff0075a7 */ /* 0x000e62000802015c */
[----:B------:R-:W-:Y:S02]  /*6fe0*/  ULDC UR4, c[0x0][0x608] ;  /* 0x0001820000047ab9 */ /* 0x000fe40000000800 */
[----:B------:R-:W-:-:S05]  /*6ff0*/  FMUL R10, R10, UR4 ;  /* 0x000000040a0a7c20 */ /* 0x000fca0008400000 */
[----:B------:R-:W-:Y:S02]  /*7000*/  @!UP0 ULOP3.LUT UP2, URZ, UR44, 0x2, URZ, 0xc0, !UPT ;  /* 0x000000022c3f8892 */ /* 0x000fe4000f84c03f */
[----:B------:R-:W-:Y:S02]  /*7010*/  @!UP0 ULOP3.LUT UR44, UR44, 0x1, URZ, 0xc0, !UPT ;  /* 0x000000012c2c8892 */ /* 0x000fe4000f8ec03f */
[----:B------:R-:W-:Y:S02]  /*7020*/  @!UP0 USEL UR5, URZ, 0x1, UP2 ;  /* 0x000000013f058887 */ /* 0x000fe40009000000 */
[----:B------:R-:W-:Y:S02]  /*7030*/  @!UP1 UIADD3 UR6, UR44, 0x1, URZ ;  /* 0x000000012c069890 */ /* 0x000fe4000fffe03f */
[----:B------:R-:W-:Y:S02]  /*7040*/  @!UP0 ULOP3.LUT UR37, UR37, UR5, URZ, 0x3c, !UPT ;  /* 0x0000000525258292 */ /* 0x000fe4000f8e3c3f */
[----:B------:R-:W-:-:S02]  /*7050*/  @!UP1 UISETP.GT.U32.AND UP2, UPT, UR6, 0x1, UPT ;  /* 0x000000010600988c */ /* 0x000fc4000bf44070 */
[----:B------:R-:W-:Y:S02]  /*7060*/  @!UP1 ULOP3.LUT UR44, UR44, 0x1, URZ, 0xc, !UPT ;  /* 0x000000012c2c9892 */ /* 0x000fe4000f8e0c3f */
[----:B------:R-:W-:-:S04]  /*7070*/  @!UP1 USEL UR5, URZ, 0x1, !UP2 ;  /* 0x000000013f059887 */ /* 0x000fc8000d000000 */
[----:B------:R-:W-:Y:S01]  /*7080*/  @!UP1 ULOP3.LUT UR37, UR37, UR5, URZ, 0x3c, !UPT ;  /* 0x0000000525259292 */ /* 0x000fe2000f8e3c3f */
[----:B-1----:R-:W-:Y:S11]  /*7090*/  @!P1 BRA `(.L_x_63) ;  /* 0x0000003000709947 */ /* 0x002ff60003800000 */
.L_x_130:
[----:B------:R-:W-:Y:S04]  /*70a0*/  BSSY B0, `(.L_x_64) ;  /* 0x000001b000007945 */ /* 0x000fe80003800000 */
[----:B------:R-:W-:Y:S05]  /*70b0*/  @P0 BRA `(.L_x_65) ;  /* 0x0000000000640947 */ /* 0x000fea0003800000 */
[----:B------:R-:W2:Y:S01]  /*70c0*/  LDC.64 R6, c[0x0][0x688] ;  /* 0x0001a200ff067b82 */ /* 0x000ea20000000a00 */
[----:B-1----:R-:W-:Y:S01]  /*70d0*/  LOP3.LUT R0, R2, 0x60, RZ, 0xc0, !PT ;  /* 0x0000006002007812 */ /* 0x002fe200078ec0ff */
[----:B------:R-:W-:Y:S01]  /*70e0*/  UIADD3 UR4, -UR43, URZ, URZ ;  /* 0x0000003f2b047290 */ /* 0x000fe2000fffe13f */
[----:B------:R-:W-:Y:S01]  /*70f0*/  SHF.R.U32.HI R4, RZ, 0x2, R2 ;  /* 0x00000002ff047819 */ /* 0x000fe20000011602 */
[----:B------:R-:W-:Y:S01]  /*7100*/  ULDC UR5, c[0x0][0xa10] ;  /* 0x0002840000057ab9 */ /* 0x000fe20000000800 */
[----:B------:R-:W-:Y:S01]  /*7110*/  SHF.R.U32.HI R0, RZ, 0x5, R0 ;  /* 0x00000005ff007819 */ /* 0x000fe20000011600 */
[----:B------:R-:W-:Y:S01]  /*7120*/  UIMAD UR4, UR5, UR4, UR42 ;  /* 0x00000004050472a4 */ /* 0x000fe2000f8e022a */
[----:B------:R-:W-:Y:S01]  /*7130*/  LOP3.LUT R4, R4, 0x7, RZ, 0xc0, !PT ;  /* 0x0000000704047812 */ /* 0x000fe200078ec0ff */
[----:B------:R-:W-:Y:S01]  /*7140*/  IMAD.SHL.U32 R3, R19, 0x40, RZ ;  /* 0x0000004013037824 */ /* 0x000fe200078e00ff */
[----:B------:R-:W-:-:S04]  /*7150*/  SHF.L.U32 R5, R0, 0x4, RZ ;  /* 0x0000000400057819 */ /* 0x000fc800000006ff */
[----:B------:R-:W-:-:S05]  /*7160*/  LOP3.LUT R4, R5, 0xfffffff0, R4, 0xe2, !PT ;  /* 0xfffffff005047812 */ /* 0x000fca00078ee204 */
[----:B------:R-:W-:Y:S02]  /*7170*/  IMAD.IADD R5, R3, 0x1, R4 ;  /* 0x0000000103057824 */ /* 0x000fe400078e0204 */
[----:B--2---:R-:W-:Y:S01]  /*7180*/  IMAD R0, R6, UR4, R3 ;  /* 0x0000000406007c24 */ /* 0x004fe2000f8e0203 */
[----:B------:R-:W-:Y:S01]  /*7190*/  ULDC UR4, c[0x0][0x288] ;  /* 0x0000a20000047ab9 */ /* 0x000fe20000000800 */
[C---:B------:R-:W-:Y:S01]  /*71a0*/  VIADD R6, R5.reuse, 0x8 ;  /* 0x0000000805067836 */ /* 0x040fe20000000000 */
[----:B------:R-:W-:Y:S01]  /*71b0*/  ISETP.GE.U32.AND P0, PT, R5, UR4, PT ;  /* 0x0000000405007c0c */ /* 0x000fe2000bf06070 */
[----:B------:R-:W-:-:S03]  /*71c0*/  IMAD R3, R7, UR36, R0 ;  /* 0x0000002407037c24 */ /* 0x000fc6000f8e0200 */
[----:B------:R-:W-:Y:S01]  /*71d0*/  ISETP.GE.U32.AND P1, PT, R6, UR4, PT ;  /* 0x0000000406007c0c */ /* 0x000fe2000bf26070 */
[----:B------:R-:W-:Y:S01]  /*71e0*/  ULDC.64 UR4, c[0x0][0x680] ;  /* 0x0001a00000047ab9 */ /* 0x000fe20000000a00 */
[----:B------:R-:W-:-:S04]  /*71f0*/  IADD3 R0, P2, R4, R3, RZ ;  /* 0x0000000304007210 */ /* 0x000fc80007f5e0ff */
[----:B------:R-:W-:Y:S02]  /*7200*/  LEA.HI.X.SX32 R3, R3, RZ, 0x1, P2 ;  /* 0x000000ff03037211 */ /* 0x000fe400010f0eff */
[----:B------:R-:W-:-:S04]  /*7210*/  LEA R4, P2, R0, UR4, 0x2 ;  /* 0x0000000400047c11 */ /* 0x000fc8000f8410ff */
[----:B------:R-:W-:-:S05]  /*7220*/  LEA.HI.X R5, R0, UR5, R3, 0x2, P2 ;  /* 0x0000000500057c11 */ /* 0x000fca00090f1403 */
[----:B------:R2:W-:Y:S04]  /*7230*/  @!P0 STG.E desc[UR52][R4.64], R11 ;  /* 0x0000000b04008986 */ /* 0x0005e8000c101934 */
[----:B------:R2:W-:Y:S02]  /*7240*/  @!P1 STG.E desc[UR52][R4.64+0x20], R9 ;  /* 0x0000200904009986 */ /* 0x0005e4000c101934 */
.L_x_65:
[----:B------:R-:W-:Y:S05]  /*7250*/  BSYNC B0 ;  /* 0x0000000000007941 */ /* 0x000fea0003800000 */
.L_x_64:
[----:B------:R-:W-:Y:S01]  /*7260*/  ULDC.64 UR4, c[0x0][0x730] ;  /* 0x0001cc0000047ab9 */ /* 0x000fe20000000a00 */
[-C--:B------:R-:W-:Y:S01]  /*7270*/  FMUL R74, R26, R10.reuse ;  /* 0x0000000a1a4a7220 */ /* 0x080fe20000400000 */
[----:B------:R-:W-:Y:S01]  /*7280*/  ISETP.NE.U32.AND P0, PT, RZ, UR4, PT ;  /* 0x00000004ff007c0c */ /* 0x000fe2000bf05070 */
[-C--:B------:R-:W-:Y:S01]  /*7290*/  FMUL R27, R27, R10.reuse ;  /* 0x0000000a1b1b7220 */ /* 0x080fe20000400000 */
[-C--:B------:R-:W-:Y:S01]  /*72a0*/  FMUL R30, R30, R10.reuse ;  /* 0x0000000a1e1e7220 */ /* 0x080fe20000400000 */
[-C--:B------:R-:W-:Y:S01]  /*72b0*/  FMUL R31, R31, R10.reuse ;  /* 0x0000000a1f1f7220 */ /* 0x080fe20000400000 */
[----:B------:R-:W-:Y:S01]  /*72c0*/  ISETP.NE.AND.EX P0, PT, RZ, UR5, PT, P0 ;  /* 0x00000005ff007c0c */ /* 0x000fe2000bf05300 */
        /* <DEDUP_REMOVED lines=20> */
[----:B------:R-:W-:Y:S06]  /*7410*/  @P0 BRA `(.L_x_66) ;  /* 0x0000000000240947 */ /* 0x000fec0003800000 */
[----:B------:R-:W-:Y:S02]  /*7420*/  ULDC.64 UR4, c[0x0][0x728] ;  /* 0x0001ca0000047ab9 */ /* 0x000fe40000000a00 */
[----:B------:R-:W-:-:S04]  /*7430*/  ISETP.NE.U32.AND P0, PT, RZ, UR4, PT ;  /* 0x00000004ff007c0c */ /* 0x000fc8000bf05070 */
[----:B------:R-:W-:-:S13]  /*7440*/  ISETP.NE.AND.EX P0, PT, RZ, UR5, PT, P0 ;  /* 0x00000005ff007c0c */ /* 0x000fda000bf05300 */
[----:B------:R-:W-:Y:S05]  /*7450*/  @!P0 BRA `(.L_x_67) ;  /* 0x00000000000c8947 */ /* 0x000fea0003800000 */
[----:B--2---:R-:W2:Y:S02]  /*7460*/  LDC.64 R4, c[0x0][0x728] ;  /* 0x0001ca00ff047b82 */ /* 0x004ea40000000a00 */
[----:B--2---:R3:W5:Y:S01]  /*7470*/  LDG.E R23, desc[UR52][R4.64] ;  /* 0x0000003404177981 */ /* 0x004762000c1e1900 */
[----:B------:R-:W-:Y:S05]  /*7480*/  BRA `(.L_x_66) ;  /* 0x0000000000087947 */ /* 0x000fea0003800000 */
.L_x_67:
[----:B------:R-:W-:Y:S02]  /*7490*/  ULDC UR4, c[0x0][0x720] ;  /* 0x0001c80000047ab9 */ /* 0x000fe40000000800 */
[----:B------:R-:W-:-:S07]  /*74a0*/  MOV R23, UR4 ;  /* 0x0000000400177c02 */ /* 0x000fce0008000f00 */
.L_x_66:
[----:B-1----:R-:W-:-:S04]  /*74b0*/  MOV R0, RZ ;  /* 0x000000ff00007202 */ /* 0x002fc80000000f00 */
[----:B------:R-:W-:-:S13]  /*74c0*/  LOP3.LUT P0, RZ, R0, 0x1bf, RZ, 0xc0, !PT ;  /* 0x000001bf00ff7812 */ /* 0x000fda000780c0ff */
[----:B------:R-:W-:Y:S05]  /*74d0*/  @!P0 BRA `(.L_x_68) ;  /* 0x0000000000408947 */ /* 0x000fea0003800000 */
[----:B------:R-:W-:Y:S01]  /*74e0*/  MOV R0, 0x0 ;  /* 0x0000000000007802 */ /* 0x000fe20000000f00 */
[----:B------:R-:W-:Y:S01]  /*74f0*/  ULDC.64 UR4, c[0x4][0x70] ;  /* 0x01001c0000047ab9 */ /* 0x000fe20000000a00 */
[----:B------:R-:W-:Y:S01]  /*7500*/  ULDC.64 UR6, c[0x4][0x8] ;  /* 0x0100020000067ab9 */ /* 0x000fe20000000a00 */
[----:B--23--:R-:W-:Y:S01]  /*7510*/  IMAD.U32 R4, RZ, RZ, UR4 ;  /* 0x00000004ff047e24 */ /* 0x00cfe2000f8e00ff */
[----:B------:R1:W2:Y:S01]  /*7520*/  LDC.64 R14, c[0x4][R0] ;  /* 0x01000000000e7b82 */ /* 0x0002a20000000a00 */
[----:B------:R-:W-:Y:S01]  /*7530*/  IMAD.U32 R5, RZ, RZ, UR5 ;  /* 0x00000005ff057e24 */ /* 0x000fe2000f8e00ff */
[----:B------:R-:W-:Y:S01]  /*7540*/  ULDC.64 UR4, c[0x4][0x78] ;  /* 0x01001e0000047ab9 */ /* 0x000fe20000000a00 */
[----:B------:R-:W-:Y:S01]  /*7550*/  IMAD.U32 R10, RZ, RZ, UR6 ;  /* 0x00000006ff0a7e24 */ /* 0x000fe2000f8e00ff */
[----:B------:R-:W-:Y:S01]  /*7560*/  MOV R6, UR4 ;  /* 0x0000000400067c02 */ /* 0x000fe20008000f00 */
[----:B------:R-:W-:Y:S01]  /*7570*/  IMAD.U32 R7, RZ, RZ, UR5 ;  /* 0x00000005ff077e24 */ /* 0x000fe2000f8e00ff */
[----:B------:R-:W-:Y:S01]  /*7580*/  MOV R11, UR7 ;  /* 0x00000007000b7c02 */ /* 0x000fe20008000f00 */
[----:B------:R-:W-:Y:S01]  /*7590*/  IMAD.MOV.U32 R8, RZ, RZ, 0x70 ;  /* 0x00000070ff087424 */ /* 0x000fe200078e00ff */
[----:B------:R-:W-:Y:S01]  /*75a0*/  MOV R13, RZ ;  /* 0x000000ff000d7202 */ /* 0x000fe20000000f00 */
[----:B-1----:R-:W-:-:S07]  /*75b0*/  IMAD.MOV.U32 R12, RZ, RZ, 0x1 ;  /* 0x00000001ff0c7424 */ /* 0x002fce00078e00ff */
[----:B------:R-:W-:-:S07]  /*75c0*/  LEPC R20, `(.L_x_68) ;  /* 0x000000001014794e */ /* 0x000fce0000000000 */
[----:B--2--5:R-:W-:Y:S05]  /*75d0*/  CALL.ABS.NOINC R14 ;  /* 0x000000000e007343 */ /* 0x024fea0003c00000 */
.L_x_68:
[----:B------:R-:W-:Y:S02]  /*75e0*/  IMAD.U32 R24, RZ, RZ, UR39 ;  /* 0x00000027ff187e24 */ /* 0x000fe4000f8e00ff */
[----:B------:R-:W-:-:S04]  /*75f0*/  IMAD.U32 R3, RZ, RZ, UR49 ;  /* 0x00000031ff037e24 */ /* 0x000fc8000f8e00ff */
[----:B------:R-:W-:-:S05]  /*7600*/  IMAD R24, R3, 0x2200, R24 ;  /* 0x0000220003187824 */ /* 0x000fca00078e0218 */
[----:B------:R-:W-:-:S04]  /*7610*/  IADD3 R25, R24, 0x12e00, RZ ;  /* 0x00012e0018197810 */ /* 0x000fc80007ffe0ff */
        /* <DEDUP_REMOVED lines=9> */
[----:B------:R-:W-:Y:S01]  /*76b0*/  MOV R6, UR6 ;  /* 0x0000000600067c02 */ /* 0x000fe20008000f00 */
[----:B------:R-:W-:Y:S01]  /*76c0*/  IMAD.U32 R7, RZ, RZ, UR7 ;  /* 0x00000007ff077e24 */ /* 0x000fe2000f8e00ff */
[----:B------:R-:W-:Y:S01]  /*76d0*/  MOV R11, UR5 ;  /* 0x00000005000b7c02 */ /* 0x000fe20008000f00 */
[----:B------:R-:W-:Y:S01]  /*76e0*/  IMAD.U32 R10, RZ, RZ, UR4 ;  /* 0x00000004ff0a7e24 */ /* 0x000fe2000f8e00ff */
[----:B------:R-:W-:Y:S01]  /*76f0*/  MOV R13, RZ ;  /* 0x000000ff000d7202 */ /* 0x000fe20000000f00 */
[----:B------:R-:W-:-:S02]  /*7700*/  IMAD.MOV.U32 R8, RZ, RZ, 0x70 ;  /* 0x00000070ff087424 */ /* 0x000fc400078e00ff */
[----:B-1----:R-:W-:-:S07]  /*7710*/  IMAD.MOV.U32 R12, RZ, RZ, 0x1 ;  /* 0x00000001ff0c7424 */ /* 0x002fce00078e00ff */
[----:B------:R-:W-:-:S07]  /*7720*/  LEPC R20, `(.L_x_69) ;  /* 0x000000001014794e */ /* 0x000fce0000000000 */
[----:B--2--5:R-:W-:Y:S05]  /*7730*/  CALL.ABS.NOINC R14 ;  /* 0x000000000e007343 */ /* 0x024fea0003c00000 */
.L_x_69:
[C---:B------:R-:W-:Y:S01]  /*7740*/  IMAD.SHL.U32 R0, R2.reuse, 0x10, RZ ;  /* 0x0000001002007824 */ /* 0x040fe200078e00ff */
[----:B------:R-:W-:Y:S01]  /*7750*/  ULDC.64 UR4, c[0x0][0x730] ;  /* 0x0001cc0000047ab9 */ /* 0x000fe20000000a00 */
[----:B------:R-:W-:Y:S01]  /*7760*/  IMAD.SHL.U32 R3, R2, 0x20, RZ ;  /* 0x0000002002037824 */ /* 0x000fe200078e00ff */
[----:B------:R-:W-:Y:S01]  /*7770*/  ISETP.NE.U32.AND P0, PT, RZ, UR4, PT ;  /* 0x00000004ff007c0c */ /* 0x000fe2000bf05070 */
[----:B------:R-:W-:Y:S01]  /*7780*/  ULDC UR4, c[0x0][0x720] ;  /* 0x0001c80000047ab9 */ /* 0x000fe20000000800 */
[----:B------:R-:W-:Y:S02]  /*7790*/  LOP3.LUT R0, R0, 0x600, RZ, 0xc0, !PT ;  /* 0x0000060000007812 */ /* 0x000fe400078ec0ff */
[----:B--23--:R-:W-:Y:S02]  /*77a0*/  LOP3.LUT R4, R3, 0xc0, RZ, 0xc0, !PT ;  /* 0x000000c003047812 */ /* 0x00cfe400078ec0ff */
[----:B------:R-:W-:Y:S02]  /*77b0*/  LOP3.LUT R0, R0, 0x20, R3, 0xf8, !PT ;  /* 0x0000002000007812 */ /* 0x000fe400078ef803 */
[----:B------:R-:W-:-:S02]  /*77c0*/  SHF.R.U32.HI R5, RZ, 0x1, R2 ;  /* 0x00000001ff057819 */ /* 0x000fc40000011602 */
[----:B------:R-:W-:Y:S02]  /*77d0*/  LOP3.LUT R3, R0, 0x100, R3, 0xf8, !PT ;  /* 0x0000010000037812 */ /* 0x000fe400078ef803 */
[----:B------:R-:W-:Y:S02]  /*77e0*/  LOP3.LUT R0, R2, 0x7f, RZ, 0xc0, !PT ;  /* 0x0000007f02007812 */ /* 0x000fe400078ec0ff */
[----:B------:R-:W-:Y:S02]  /*77f0*/  ISETP.NE.AND.EX P0, PT, RZ, UR5, PT, P0 ;  /* 0x00000005ff007c0c */ /* 0x000fe4000bf05300 */
[----:B------:R-:W-:Y:S01]  /*7800*/  LOP3.LUT R4, R4, 0x8, R5, 0xf8, !PT ;  /* 0x0000000804047812 */ /* 0x000fe200078ef805 */
[----:B------:R-:W-:Y:S01]  /*7810*/  VIADD R0, R0, 0x1f ;  /* 0x0000001f00007836 */ /* 0x000fe20000000000 */
[----:B------:R-:W-:Y:S02]  /*7820*/  SHF.L.U32 R5, R2, 0x2, RZ ;  /* 0x0000000202057819 */ /* 0x000fe400000006ff */
[----:B-----5:R-:W-:-:S02]  /*7830*/  FSEL R75, R23, UR4, !P0 ;  /* 0x00000004174b7c08 */ /* 0x020fc4000c000000 */
[----:B------:R-:W-:Y:S02]  /*7840*/  ISETP.GT.U32.AND P1, PT, R0, 0x3e, PT ;  /* 0x0000003e0000780c */ /* 0x000fe40003f24070 */
[----:B------:R-:W-:Y:S01]  /*7850*/  LOP3.LUT R4, R4, 0x18, R5, 0x78, !PT ;  /* 0x0000001804047812 */ /* 0x000fe200078e7805 */
[-C--:B------:R-:W-:Y:S01]  /*7860*/  FMUL R5, R74, R75.reuse ;  /* 0x0000004b4a057220 */ /* 0x080fe20000400000 */
[-C--:B------:R-:W-:Y:S01]  /*7870*/  FMUL R0, R27, R75.reuse ;  /* 0x0000004b1b007220 */ /* 0x080fe20000400000 */
[-C--:B------:R-:W-:Y:S01]  /*7880*/  FMUL R6, R28, R75.reuse ;  /* 0x0000004b1c067220 */ /* 0x080fe20000400000 */
[-C--:B------:R-:W-:Y:S01]  /*7890*/  FMUL R7, R29, R75.reuse ;  /* 0x0000004b1d077220 */ /* 0x080fe20000400000 */
[-C--:B------:R-:W-:Y:S01]  /*78a0*/  FMUL R8, R30, R75.reuse ;  /* 0x0000004b1e087220 */ /* 0x080fe20000400000 */
[-C--:B------:R-:W-:Y:S01]  /*78b0*/  FMUL R9, R31, R75.reuse ;  /* 0x0000004b1f097220 */ /* 0x080fe20000400000 */
[----:B------:R-:W-:Y:S01]  /*78c0*/  LOP3.LUT R26, R3, R4, RZ, 0xfc, !PT ;  /* 0x00000004031a7212 */ /* 0x000fe200078efcff */
        /* <DEDUP_REMOVED lines=11> */
[----:B------:R-:W-:Y:S01]  /*7980*/  IMAD.MOV.U32 R0, RZ, RZ, 0x20 ;  /* 0x00000020ff007424 */ /* 0x000fe200078e00ff */
[----:B------:R-:W-:Y:S01]  /*7990*/  LOP3.LUT P0, RZ, R2, 0x4, RZ, 0xc0, !PT ;  /* 0x0000000402ff7812 */ /* 0x000fe2000780c0ff */
[-C--:B------:R-:W-:Y:S01]  /*79a0*/  FMUL R27, R41, R75.reuse ;  /* 0x0000004b291b7220 */ /* 0x080fe20000400000 */
[----:B------:R-:W-:Y:S01]  /*79b0*/  F2FP.BF16.F32.PACK_AB R6, R7, R6 ;  /* 0x000000060706723e */ /* 0x000fe200000010ff */
[-C--:B------:R-:W-:Y:S01]  /*79c0*/  FMUL R28, R40, R75.reuse ;  /* 0x0000004b281c7220 */ /* 0x080fe20000400000 */
[-C--:B------:R-:W-:Y:S01]  /*79d0*/  FMUL R29, R43, R75.reuse ;  /* 0x0000004b2b1d7220 */ /* 0x080fe20000400000 */
[-C--:B------:R-:W-:Y:S01]  /*79e0*/  FMUL R30, R42, R75.reuse ;  /* 0x0000004b2a1e7220 */ /* 0x080fe20000400000 */
[-C--:B------:R-:W-:Y:S01]  /*79f0*/  FMUL R32, R44, R75.reuse ;  /* 0x0000004b2c207220 */ /* 0x080fe20000400000 */
        /* <DEDUP_REMOVED lines=14> */
[----:B------:R-:W-:Y:S01]  /*7ae0*/  F2FP.BF16.F32.PACK_AB R8, R11, R10 ;  /* 0x0000000a0b08723e */ /* 0x000fe200000010ff */
[----:B------:R-:W-:Y:S01]  /*7af0*/  FMUL R45, R59, R75 ;  /* 0x0000004b3b2d7220 */ /* 0x000fe20000400000 */
[----:B------:R-:W-:Y:S01]  /*7b00*/  LEA R25, R26, R25, 0x1 ;  /* 0x000000191a197211 */ /* 0x000fe200078e08ff */
        /* <DEDUP_REMOVED lines=14> */
[----:B------:R-:W-:Y:S01]  /*7bf0*/  IMAD R26, R26, 0x2, R24 ;  /* 0x000000021a1a7824 */ /* 0x000fe200078e0218 */
[----:B------:R-:W-:-:S02]  /*7c00*/  F2FP.BF16.F32.PACK_AB R9, R13, R12 ;  /* 0x0000000c0d09723e */ /* 0x000fc400000010ff */
[----:B------:R-:W-:Y:S02]  /*7c10*/  F2FP.BF16.F32.PACK_AB R10, R15, R14 ;  /* 0x0000000e0f0a723e */ /* 0x000fe400000010ff */
[----:B------:R-:W-:Y:S02]  /*7c20*/  F2FP.BF16.F32.PACK_AB R11, R21, R20 ;  /* 0x00000014150b723e */ /* 0x000fe400000010ff */
[----:B------:R-:W-:Y:S01]  /*7c30*/  SEL R0, R0, 0xffffffe0, !P0 ;  /* 0xffffffe000007807 */ /* 0x000fe20004000000 */
[----:B------:R-:W-:Y:S06]  /*7c40*/  @P1 BRA `(.L_x_70) ;  /* 0x0000000000041947 */ /* 0x000fec0003800000 */
[----:B------:R-:W-:-:S04]  /*7c50*/  DEPBAR.LE SB0, 0x1 ;  /* 0x000080400000791a */ /* 0x000fc80000000000 */
.L_x_70:
[----:B------:R-:W-:Y:S05]  /*7c60*/  WARPSYNC.ALL ;  /* 0x0000000000007948 */ /* 0x000fea0003800000 */
[----:B------:R-:W-:Y:S01]  /*7c70*/  BAR.SYNC.DEFER_BLOCKING 0x1, 0x80 ;  /* 0x0042000000007b1d */ /* 0x000fe20000010000 */
[----:B------:R-:W-:Y:S01]  /*7c80*/  IMAD.IADD R3, R25, 0x1, R0 ;  /* 0x0000000119037824 */ /* 0x000fe200078e0200 */
[----:B------:R-:W-:Y:S02]  /*7c90*/  F2FP.BF16.F32.PACK_AB R29, R29, R30 ;  /* 0x0000001e1d1d723e */ /* 0x000fe400000010ff */
[----:B------:R-:W-:Y:S02]  /*7ca0*/  F2FP.BF16.F32.PACK_AB R37, R37, R38 ;  /* 0x000000262525723e */ /* 0x000fe400000010ff */
[----:B------:R-:W-:Y:S01]  /*7cb0*/  BSSY B0, `(.L_x_71) ;  /* 0x000001f000007945 */ /* 0x000fe20003800000 */
[----:B------:R-:W-:-:S02]  /*7cc0*/  F2FP.BF16.F32.PACK_AB R30, R31, R32 ;  /* 0x000000201f1e723e */ /* 0x000fc400000010ff */
[----:B------:R-:W-:Y:S02]  /*7cd0*/  F2FP.BF16.F32.PACK_AB R38, R39, R40 ;  /* 0x000000282726723e */ /* 0x000fe400000010ff */
[----:B------:R-:W-:Y:S02]  /*7ce0*/  F2FP.BF16.F32.PACK_AB R28, R27, R28 ;  /* 0x0000001c1b1c723e */ /* 0x000fe400000010ff */
[----:B------:R-:W-:Y:S02]  /*7cf0*/  F2FP.BF16.F32.PACK_AB R31, R33, R34 ;  /* 0x00000022211f723e */ /* 0x000fe400000010ff */
[----:B------:R-:W-:Y:S02]  /*7d00*/  F2FP.BF16.F32.PACK_AB R36, R35, R36 ;  /* 0x000000242324723e */ /* 0x000fe400000010ff */
[----:B------:R-:W-:Y:S02]  /*7d10*/  F2FP.BF16.F32.PACK_AB R39, R41, R42 ;  /* 0x0000002a2927723e */ /* 0x000fe400000010ff */
[----:B------:R-:W-:Y:S01]  /*7d20*/  IADD3 R0, R0, 0x1000, R25 ;  /* 0x0000100000007810 */ /* 0x000fe20007ffe019 */
[----:B------:R1:W-:Y:S04]  /*7d30*/  STSM.16.M88.4 [R26+0x12e00], R4 ;  /* 0x012e00041a007844 */ /* 0x0003e80000000200 */
[----:B------:R1:W-:Y:S01]  /*7d40*/  STSM.16.M88.4 [R3], R8 ;  /* 0x0000000803007844 */ /* 0x0003e20000000200 */
[----:B------:R-:W-:Y:S01]  /*7d50*/  @!PT LDS RZ, [RZ] ;  /* 0x00000000fffff984 */ /* 0x000fe20000000800 */
[----:B------:R-:W-:Y:S01]  /*7d60*/  @!PT LDS RZ, [RZ] ;  /* 0x00000000fffff984 */ /* 0x000fe20000000800 */
[----:B------:R-:W-:Y:S01]  /*7d70*/  @!PT LDS RZ, [RZ] ;  /* 0x00000000fffff984 */ /* 0x000fe20000000800 */
[----:B------:R-:W-:Y:S01]  /*7d80*/  @!PT LDS RZ, [RZ] ;  /* 0x00000000fffff984 */ /* 0x000fe20000000800 */
[----:B------:R2:W-:Y:S06]  /*7d90*/  MEMBAR.ALL.CTA ;  /* 0x0000000000007992 */ /* 0x0005ec0000008000 */
[----:B--2---:R-:W2:Y:S02]  /*7da0*/  FENCE.VIEW.ASYNC.S ;  /* 0x00000000000073c6 */ /* 0x004ea40000000000 */
[----:B--2---:R-:W-:Y:S06]  /*7db0*/  BAR.SYNC.DEFER_BLOCKING 0x1, 0x80 ;  /* 0x0042000000007b1d */ /* 0x004fec0000010000 */
[----:B------:R-:W-:Y:S05]  /*7dc0*/  @P1 BRA `(.L_x_72) ;  /* 0x0000000000341947 */ /* 0x000fea0003800000 */
[----:B------:R-:W-:Y:S01]  /*7dd0*/  R2UR UR34, R19 ;  /* 0x00000000132272ca */ /* 0x000fe200000e0000 */
[----:B------:R-:W-:Y:S01]  /*7de0*/  UIADD3 UR35, -UR43, URZ, URZ ;  /* 0x0000003f2b237290 */ /* 0x000fe2000fffe13f */
[----:B------:R-:W-:Y:S01]  /*7df0*/  R2UR UR32, R24 ;  /* 0x00000000182072ca */ /* 0x000fe200000e0000 */
[----:B------:R-:W-:Y:S01]  /*7e00*/  UIADD3 UR6, UP0, UR50, 0x670, URZ ;  /* 0x0000067032067890 */ /* 0x000fe2000ff1e03f */
[----:B------:R-:W-:Y:S01]  /*7e10*/  ULDC UR4, c[0x0][0xa10] ;  /* 0x0002840000047ab9 */ /* 0x000fe20000000800 */
[----:B------:R-:W-:Y:S01]  /*7e20*/  UMOV UR33, URZ ;  /* 0x0000003f00217c82 */ /* 0x000fe20008000000 */
[----:B------:R-:W-:Y:S02]  /*7e30*/  UIMAD UR35, UR4, UR35, UR42 ;  /* 0x00000023042372a4 */ /* 0x000fe4000f8e022a */
[----:B------:R-:W-:-:S05]  /*7e40*/  UIADD3.X UR7, URZ, UR51, URZ, UP0, !UPT ;  /* 0x000000333f077290 */ /* 0x000fca00087fe43f */
[----:B------:R-:W-:Y:S02]  /*7e50*/  USHF.L.U32 UR34, UR34, 0x6, URZ ;  /* 0x0000000622227899 */ /* 0x000fe4000800063f */
[----:B------:R-:W-:-:S09]  /*7e60*/  UIADD3 UR32, UR32, 0x12e00, URZ ;  /* 0x00012e0020207890 */ /* 0x000fd2000fffe03f */
[----:B------:R2:W-:Y:S01]  /*7e70*/  UTMASTG.4D [UR32], [UR6] ;  /* 0x00000020060073b5 */ /* 0x0005e20008018000 */
[----:B------:R0:W-:Y:S01]  /*7e80*/  UTMACMDFLUSH ;  /* 0x00000000000079b7 */ /* 0x0001e20000000000 */
[----:B--2---:R-:W-:-:S04]  /*7e90*/  DEPBAR.LE SB0, 0x1 ;  /* 0x000080400000791a */ /* 0x004fc80000000000 */
.L_x_72:
[----:B------:R-:W-:Y:S05]  /*7ea0*/  BSYNC B0 ;  /* 0x0000000000007941 */ /* 0x000fea0003800000 */
.L_x_71:
[----:B------:R-:W-:Y:S01]  /*7eb0*/  BAR.SYNC.DEFER_BLOCKING 0x1, 0x80 ;  /* 0x0042000000007b1d */ /* 0x000fe20000010000 */
[----:B------:R-:W-:Y:S02]  /*7ec0*/  F2FP.BF16.F32.PACK_AB R45, R45, R46 ;  /* 0x0000002e2d2d723e */ /* 0x000fe400000010ff */
[----:B------:R-:W-:Y:S02]  /*7ed0*/  F2FP.BF16.F32.PACK_AB R53, R53, R54 ;  /* 0x000000363535723e */ /* 0x000fe400000010ff */
[----:B------:R-:W-:Y:S01]  /*7ee0*/  F2FP.BF16.F32.PACK_AB R46, R47, R48 ;  /* 0x000000302f2e723e */ /* 0x000fe200000010ff */
[----:B------:R-:W-:Y:S01]  /*7ef0*/  BSSY B0, `(.L_x_73) ;  /* 0x000001d000007945 */ /* 0x000fe20003800000 */
[----:B------:R-:W-:Y:S02]  /*7f00*/  F2FP.BF16.F32.PACK_AB R54, R55, R68 ;  /* 0x000000443736723e */ /* 0x000fe400000010ff */
[----:B------:R-:W-:Y:S02]  /*7f10*/  F2FP.BF16.F32.PACK_AB R44, R43, R44 ;  /* 0x0000002c2b2c723e */ /* 0x000fe400000010ff */
[----:B------:R-:W-:-:S02]  /*7f20*/  F2FP.BF16.F32.PACK_AB R47, R49, R50 ;  /* 0x00000032312f723e */ /* 0x000fc400000010ff */
[----:B------:R-:W-:Y:S02]  /*7f30*/  F2FP.BF16.F32.PACK_AB R52, R51, R52 ;  /* 0x000000343334723e */ /* 0x000fe400000010ff */
[----:B------:R-:W-:Y:S01]  /*7f40*/  F2FP.BF16.F32.PACK_AB R55, R56, R57 ;  /* 0x000000393837723e */ /* 0x000fe200000010ff */
[----:B------:R2:W-:Y:S04]  /*7f50*/  STSM.16.M88.4 [R25+0x1000], R28 ;  /* 0x0010001c19007844 */ /* 0x0005e80000000200 */
[----:B------:R2:W-:Y:S01]  /*7f60*/  STSM.16.M88.4 [R0], R36 ;  /* 0x0000002400007844 */ /* 0x0005e20000000200 */
[----:B------:R-:W-:Y:S01]  /*7f70*/  @!PT LDS RZ, [RZ] ;  /* 0x00000000fffff984 */ /* 0x000fe20000000800 */
[----:B------:R-:W-:Y:S01]  /*7f80*/  @!PT LDS RZ, [RZ] ;  /* 0x00000000fffff984 */ /* 0x000fe20000000800 */
[----:B------:R-:W-:Y:S01]  /*7f90*/  @!PT LDS RZ, [RZ] ;  /* 0x00000000fffff984 */ /* 0x000fe20000000800 */
[----:B------:R-:W-:Y:S01]  /*7fa0*/  @!PT LDS RZ, [RZ] ;  /* 0x00000000fffff984 */ /* 0x000fe20000000800 */
[----:B------:R3:W-:Y:S06]  /*7fb0*/  MEMBAR.ALL.CTA ;  /* 0x0000000000007992 */ /* 0x0007ec0000008000 */
[----:B---3--:R-:W3:Y:S02]  /*7fc0*/  FENCE.VIEW.ASYNC.S ;  /* 0x00000000000073c6 */ /* 0x008ee40000000000 */
[----:B---3--:R-:W-:Y:S06]  /*7fd0*/  BAR.SYNC.DEFER_BLOCKING 0x1, 0x80 ;  /* 0x0042000000007b1d */ /* 0x008fec0000010000 */
[----:B------:R-:W-:Y:S05]  /*7fe0*/  @P1 BRA `(.L_x_74) ;  /* 0x0000000000341947 */ /* 0x000fea0003800000 */
[----:B------:R-:W-:Y:S01]  /*7ff0*/  R2UR UR34, R19 ;  /* 0x00000000132272ca */ /* 0x000fe200000e0000 */
[----:B------:R-:W-:Y:S01]  /*8000*/  UIADD3 UR35, -UR43, URZ, URZ ;  /* 0x0000003f2b237290 */ /* 0x000fe2000fffe13f */
[----:B------:R-:W-:Y:S01]  /*8010*/  R2UR UR32, R24 ;  /* 0x00000000182072ca */ /* 0x000fe200000e0000 */
[----:B------:R-:W-:Y:S01]  /*8020*/  UIADD3 UR6, UP0, UR50, 0x670, URZ ;  /* 0x0000067032067890 */ /* 0x000fe2000ff1e03f */
[----:B------:R-:W-:Y:S01]  /*8030*/  ULDC UR4, c[0x0][0xa10] ;  /* 0x0002840000047ab9 */ /* 0x000fe20000000800 */
[----:B------:R-:W-:Y:S01]  /*8040*/  UMOV UR33, 0x20 ;  /* 0x0000002000217882 */ /* 0x000fe20000000000 */
[----:B------:R-:W-:Y:S02]  /*8050*/  UIMAD UR35, UR4, UR35, UR42 ;  /* 0x00000023042372a4 */ /* 0x000fe4000f8e022a */
[----:B------:R-:W-:-:S05]  /*8060*/  UIADD3.X UR7, URZ, UR51, URZ, UP0, !UPT ;  /* 0x000000333f077290 */ /* 0x000fca00087fe43f */
[----:B------:R-:W-:Y:S02]  /*8070*/  USHF.L.U32 UR34, UR34, 0x6, URZ ;  /* 0x0000000622227899 */ /* 0x000fe4000800063f */
[----:B------:R-:W-:-:S09]  /*8080*/  UIADD3 UR32, UR32, 0x13e00, URZ ;  /* 0x00013e0020207890 */ /* 0x000fd2000fffe03f */
[----:B------:R3:W-:Y:S01]  /*8090*/  UTMASTG.4D [UR32], [UR6] ;  /* 0x00000020060073b5 */ /* 0x0007e20008018000 */
[----:B------:R0:W-:Y:S01]  /*80a0*/  UTMACMDFLUSH ;  /* 0x00000000000079b7 */ /* 0x0001e20000000000 */
[----:B---3--:R-:W-:-:S04]  /*80b0*/  DEPBAR.LE SB0, 0x1 ;  /* 0x000080400000791a */ /* 0x008fc80000000000 */
.L_x_74:
[----:B------:R-:W-:Y:S05]  /*80c0*/  BSYNC B0 ;  /* 0x0000000000007941 */ /* 0x000fea0003800000 */
.L_x_73:
[----:B------:R-:W-:Y:S06]  /*80d0*/  BAR.SYNC.DEFER_BLOCKING 0x1, 0x80 ;  /* 0x0042000000007b1d */ /* 0x000fec0000010000 */
[----:B------:R-:W-:Y:S01]  /*80e0*/  BSSY B0, `(.L_x_75) ;  /* 0x0000018000007945 */ /* 0x000fe20003800000 */
[----:B------:R3:W-:Y:S04]  /*80f0*/  STSM.16.M88.4 [R25], R44 ;  /* 0x0000002c19007844 */ /* 0x0007e80000000200 */
[----:B------:R3:W-:Y:S01]  /*8100*/  STSM.16.M88.4 [R3], R52 ;  /* 0x0000003403007844 */ /* 0x0007e20000000200 */
[----:B------:R-:W-:Y:S01]  /*8110*/  @!PT LDS RZ, [RZ] ;  /* 0x00000000fffff984 */ /* 0x000fe20000000800 */
[----:B------:R-:W-:Y:S01]  /*8120*/  @!PT LDS RZ, [RZ] ;  /* 0x00000000fffff984 */ /* 0x000fe20000000800 */
[----:B------:R-:W-:Y:S01]  /*8130*/  @!PT LDS RZ, [RZ] ;  /* 0x00000000fffff984 */ /* 0x000fe20000000800 */
[----:B------:R-:W-:Y:S01]  /*8140*/  @!PT LDS RZ, [RZ] ;  /* 0x00000000fffff984 */ /* 0x000fe20000000800 */
[----:B------:R4:W-:Y:S06]  /*8150*/  MEMBAR.ALL.CTA ;  /* 0x0000000000007992 */ /* 0x0009ec0000008000 */
[----:B----4-:R-:W4:Y:S02]  /*8160*/  FENCE.VIEW.ASYNC.S ;  /* 0x00000000000073c6 */ /* 0x010f240000000000 */
[----:B----4-:R-:W-:Y:S06]  /*8170*/  BAR.SYNC.DEFER_BLOCKING 0x1, 0x80 ;  /* 0x0042000000007b1d */ /* 0x010fec0000010000 */
        /* <DEDUP_REMOVED lines=8> */
[----:B------:R-:W-:Y:S01]  /*8200*/  UIADD3.X UR7, URZ, UR51, URZ, UP0, !UPT ;  /* 0x000000333f077290 */ /* 0x000fe200087fe43f */
[----:B------:R-:W-:-:S04]  /*8210*/  UMOV UR12, UR36 ;  /* 0x00000024000c7c82 */ /* 0x000fc80008000000 */
[----:B------:R-:W-:Y:S02]  /*8220*/  USHF.L.U32 UR10, UR10, 0x6, URZ ;  /* 0x000000060a0a7899 */ /* 0x000fe4000800063f */
[----:B------:R-:W-:-:S09]  /*8230*/  UIADD3 UR8, UR8, 0x12e00, URZ ;  /* 0x00012e0008087890 */ /* 0x000fd2000fffe03f */
[----:B------:R4:W-:Y:S02]  /*8240*/  UTMASTG.4D [UR8], [UR6] ;  /* 0x00000008060073b5 */ /* 0x0009e40008018000 */
[----:B----4-:R0:W-:Y:S02]  /*8250*/  UTMACMDFLUSH ;  /* 0x00000000000079b7 */ /* 0x0101e40000000000 */
.L_x_76:
[----:B------:R-:W-:Y:S05]  /*8260*/  BSYNC B0 ;  /* 0x0000000000007941 */ /* 0x000fea0003800000 */
.L_x_75:
[----:B------:R-:W-:Y:S01]  /*8270*/  ULEA UR4, UR49, 0xfffffff8, 0x3 ;  /* 0xfffffff831047891 */ /* 0x000fe2000f8e183f */
[----:B------:R-:W-:-:S04]  /*8280*/  DEPBAR.LE SB0, 0x0 ;  /* 0x000080000000791a */ /* 0x000fc80000000000 */
[----:B------:R-:W-:Y:S01]  /*8290*/  ULOP3.LUT UR4, UR4, 0x8, URZ, 0xc0, !UPT ;  /* 0x0000000804047892 */ /* 0x000fe2000f8ec03f */
[----:B------:R-:W-:-:S03]  /*82a0*/  LOP3.LUT R104, R104, 0x1, RZ, 0x3c, !PT ;  /* 0x0000000168687812 */ /* 0x000fc600078e3cff */
[----:B------:R-:W-:-:S06]  /*82b0*/  ULOP3.LUT UR4, UR4, 0x18, URZ, 0x3c, !UPT ;  /* 0x0000001804047892 */ /* 0x000fcc000f8e3c3f */
[----:B--2---:R-:W-:Y:S01]  /*82c0*/  MOV R0, UR4 ;  /* 0x0000000400007c02 */ /* 0x004fe20008000f00 */
[----:B------:R-:W-:Y:S02]  /*82d0*/  ULDC UR4, c[0x0][0xc] ;  /* 0x0000030000047ab9 */ /* 0x000fe40000000800 */
[----:B------:R-:W-:Y:S01]  /*82e0*/  VIADD R17, R17, UR4 ;  /* 0x0000000411117c36 */ /* 0x000fe20008000000 */
[----:B------:R-:W-:Y:S01]  /*82f0*/  ULDC UR4, c[0x0][0xa00] ;  /* 0x0002800000047ab9 */ /* 0x000fe20000000800 */
[----:B------:R2:W-:Y:S03]  /*8300*/  SYNCS.ARRIVE.TRANS64.A1T0 RZ, [R0+UR39+0x19490], RZ ;  /* 0x019490ff00ff79a7 */ /* 0x0005e60008100027 */
[----:B------:R-:W-:-:S13]  /*8310*/  ISETP.GE.AND P0, PT, R17, UR4, PT ;  /* 0x0000000411007c0c */ /* 0x000fda000bf06270 */
[----:B--2---:R-:W-:Y:S05]  /*8320*/  @!P0 BRA `(.L_x_77) ;  /* 0xffffff8800ac8947 */ /* 0x004fea000383ffff */
[----:B------:R-:W-:Y:S05]  /*8330*/  EXIT ;  /* 0x000000000000794d */ /* 0x000fea0003800000 */
.L_x_6:
[----:B------:R-:W-:-:S08]  /*8340*/  NOP ;  /* 0x0000000000007918 */ /* 0x000fd00000000000 */
[----:B------:R-:W2:-:S00]  /*8350*/  USETMAXREG.DEALLOC.CTAPOOL 0x18 ;  /* 0x00000018000079c8 */ /* 0x000e8000080e0500 */
[----:B------:R-:W-:-:S13]  /*8360*/  PLOP3.LUT P3, PT, PT, PT, UP0, 0x80, 0x0 ;  /* 0x000000000000781c */ /* 0x000fda0003f6f008 */
[----:B--2---:R-:W-:Y:S05]  /*8370*/  @!P3 BRA `(.L_x_78) ;  /* 0x00000008008cb947 */ /* 0x004fea0003800000 */
[----:B------:R-:W-:-:S13]  /*8380*/  PLOP3.LUT P2, PT, PT, PT, UP1, 0x80, 0x0 ;  /* 0x000000000000781c */ /* 0x000fda0003f4f018 */
[----:B-1----:R-:W-:Y:S05]  /*8390*/  @P2 EXIT ;  /* 0x000000000000294d */ /* 0x002fea0003800000 */
[----:B------:R-:W-:Y:S02]  /*83a0*/  ULDC UR4, c[0x0][0xa00] ;  /* 0x0002800000047ab9 */ /* 0x000fe40000000800 */
[----:B------:R-:W-:-:S13]  /*83b0*/  ISETP.GE.AND P2, PT, R17, UR4, PT ;  /* 0x0000000411007c0c */ /* 0x000fda000bf46270 */
[----:B------:R-:W-:Y:S05]  /*83c0*/  @P2 EXIT ;  /* 0x000000000000294d */ /* 0x000fea0003800000 */
[----:B------:R-:W-:Y:S01]  /*83d0*/  LOP3.LUT P2, RZ, R2, 0x1f, RZ, 0xc0, !PT ;  /* 0x0000001f02ff7812 */ /* 0x000fe2000784c0ff */
[----:B------:R-:W-:Y:S01]  /*83e0*/  BSSY B0, `(.L_x_79) ;  /* 0x000009b000007945 */ /* 0x000fe20003800000 */
[----:B------:R-:W-:Y:S01]  /*83f0*/  MOV R4, 0x1 ;  /* 0x0000000100047802 */ /* 0x000fe20000000f00 */
[----:B------:R-:W-:Y:S01]  /*8400*/  IMAD.MOV.U32 R0, RZ, RZ, RZ ;  /* 0x000000ffff007224 */ /* 0x000fe200078e00ff */
[----:B------:R-:W-:Y:S01]  /*8410*/  PLOP3.LUT P0, PT, P2, P0, PT, 0x2a, 0x0 ;  /* 0x000000000000781c */ /* 0x000fe20001700572 */
[----:B------:R-:W-:Y:S01]  /*8420*/  ULOP3.LUT UR17, UR47, 0x2, URZ, 0xfc, !UPT ;  /* 0x000000022f117892 */ /* 0x000fe2000f8efc3f */
[----:B------:R-:W-:Y:S01]  /*8430*/  MOV R5, 0x1 ;  /* 0x0000000100057802 */ /* 0x000fe20000000f00 */
[----:B------:R-:W-:Y:S01]  /*8440*/  ULDC UR20, c[0x0][0xc] ;  /* 0x0000030000147ab9 */ /* 0x000fe20000000800 */
[----:B------:R-:W-:Y:S01]  /*8450*/  ULDC.64 UR18, c[0x0][0x198] ;  /* 0x0000660000127ab9 */ /* 0x000fe20000000a00 */
[----:B------:R-:W-:-:S08]  /*8460*/  ULDC UR21, c[0x0][0xa00] ;  /* 0x0002800000157ab9 */ /* 0x000fd00000000800 */
.L_x_94:
[----:B------:R-:W1:Y:S01]  /*8470*/  LDC R6, c[0x0][0xa04] ;  /* 0x00028100ff067b82 */ /* 0x000e620000000800 */
[----:B------:R-:W-:Y:S01]  /*8480*/  IMAD.MOV.U32 R7, RZ, RZ, R17 ;  /* 0x000000ffff077224 */ /* 0x000fe200078e0011 */
[----:B------:R-:W-:-:S06]  /*8490*/  UMOV UR4, 0xffffffff ;  /* 0xffffffff00047882 */ /* 0x000fcc0000000000 */
[----:B------:R-:W2:Y:S08]  /*84a0*/  LDC R10, c[0x0][0xa10] ;  /* 0x00028400ff0a7b82 */ /* 0x000eb00000000800 */
[----:B------:R-:W3:Y:S01]  /*84b0*/  LDC R13, c[0x0][0xa1c] ;  /* 0x00028700ff0d7b82 */ /* 0x000ee20000000800 */
[----:B-1----:R-:W-:Y:S02]  /*84c0*/  ISETP.NE.AND P2, PT, R6, 0x1, PT ;  /* 0x000000010600780c */ /* 0x002fe40003f45270 */
[----:B--2---:R-:W-:-:S11]  /*84d0*/  ISETP.NE.AND P3, PT, R10, 0x1, PT ;  /* 0x000000010a00780c */ /* 0x004fd60003f65270 */
[----:B------:R-:W1:Y:S01]  /*84e0*/  @P2 LDC.64 R8, c[0x0][0xa08] ;  /* 0x00028200ff082b82 */ /* 0x000e620000000a00 */
[----:B---3--:R-:W-:-:S07]  /*84f0*/  ISETP.NE.AND P4, PT, R13, 0x1, PT ;  /* 0x000000010d00780c */ /* 0x008fce0003f85270 */
[----:B------:R-:W2:Y:S08]  /*8500*/  @P3 LDC R12, c[0x0][0xa14] ;  /* 0x00028500ff0c3b82 */ /* 0x000eb00000000800 */
[----:B------:R-:W3:Y:S08]  /*8510*/  @P3 LDC R11, c[0x0][0xa18] ;  /* 0x00028600ff0b3b82 */ /* 0x000ef00000000800 */
[----:B------:R-:W4:Y:S01]  /*8520*/  @P4 LDC.64 R2, c[0x0][0xa20] ;  /* 0x00028800ff024b82 */ /* 0x000f220000000a00 */
[----:B-1----:R-:W-:-:S05]  /*8530*/  @P2 IMAD.HI.U32 R8, R17, R8, RZ ;  /* 0x0000000811082227 */ /* 0x002fca00078e00ff */
[----:B------:R-:W-:-:S04]  /*8540*/  @P2 SHF.R.U32.HI R7, RZ, R9, R8 ;  /* 0x00000009ff072219 */ /* 0x000fc80000011608 */
[----:B------:R-:W-:Y:S01]  /*8550*/  MOV R9, R7 ;  /* 0x0000000700097202 */ /* 0x000fe20000000f00 */
[----:B--2---:R-:W-:-:S05]  /*8560*/  @P3 IMAD.HI.U32 R8, R7, R12, RZ ;  /* 0x0000000c07083227 */ /* 0x004fca00078e00ff */
[----:B---3--:R-:W-:-:S05]  /*8570*/  @P3 SHF.R.U32.HI R9, RZ, R11, R8 ;  /* 0x0000000bff093219 */ /* 0x008fca0000011608 */
[----:B----4-:R-:W-:-:S04]  /*8580*/  @P4 IMAD.HI.U32 R8, R9, R2, RZ ;  /* 0x0000000209084227 */ /* 0x010fc800078e00ff */
[--C-:B------:R-:W-:Y:S01]  /*8590*/  IMAD.MOV.U32 R2, RZ, RZ, R9.reuse ;  /* 0x000000ffff027224 */ /* 0x100fe200078e0009 */
[----:B------:R-:W-:Y:S01]  /*85a0*/  @P4 SHF.R.U32.HI R2, RZ, R3, R8 ;  /* 0x00000003ff024219 */ /* 0x000fe20000011608 */
[----:B------:R-:W-:-:S03]  /*85b0*/  IMAD.MOV R3, RZ, RZ, -R9 ;  /* 0x000000ffff037224 */ /* 0x000fc600078e0a09 */
[----:B------:R-:W-:Y:S01]  /*85c0*/  IADD3 R2, -R2, RZ, RZ ;  /* 0x000000ff02027210 */ /* 0x000fe20007ffe1ff */
[----:B------:R-:W-:-:S04]  /*85d0*/  IMAD R10, R10, R3, R7 ;  /* 0x000000030a0a7224 */ /* 0x000fc800078e0207 */
[----:B------:R-:W-:Y:S01]  /*85e0*/  IMAD R2, R13, R2, R9 ;  /* 0x000000020d027224 */ /* 0x000fe200078e0209 */
[----:B------:R-:W-:Y:S06]  /*85f0*/  BRA.DIV UR4, `(.L_x_80) ;  /* 0x0000001e04307947 */ /* 0x000fec000b800000 */
[----:B------:R-:W-:-:S13]  /*8600*/  ELECT P6, URZ, PT ;  /* 0x00000000003f782f */ /* 0x000fda00038c0000 */
.L_x_133:
[----:B------:R-:W-:Y:S01]  /*8610*/  IADD3 R3, -R7, RZ, RZ ;  /* 0x000000ff07037210 */ /* 0x000fe20007ffe1ff */
[----:B------:R-:W-:Y:S04]  /*8620*/  BSSY B1, `(.L_x_81) ;  /* 0x0000034000017945 */ /* 0x000fe80003800000 */
[----:B------:R-:W-:Y:S01]  /*8630*/  IMAD R3, R6, R3, R17 ;  /* 0x0000000306037224 */ /* 0x000fe200078e0211 */
[----:B------:R-:W-:-:S03]  /*8640*/  MOV R6, RZ ;  /* 0x000000ff00067202 */ /* 0x000fc60000000f00 */
[----:B------:R-:W-:Y:S01]  /*8650*/  IMAD.SHL.U32 R3, R3, 0x80, RZ ;  /* 0x0000008003037824 */ /* 0x000fe200078e00ff */
[----:B------:R-:W-:Y:S06]  /*8660*/  @!P6 BRA `(.L_x_82) ;  /* 0x0000000000bce947 */ /* 0x000fec0003800000 */
[----:B------:R-:W1:Y:S01]  /*8670*/  S2R R7, SR_CgaCtaId ;  /* 0x0000000000077919 */ /* 0x000e620000008800 */
[----:B------:R-:W-:-:S04]  /*8680*/  MOV R6, 0x400 ;  /* 0x0000040000067802 */ /* 0x000fc80000000f00 */
[----:B-1----:R-:W-:Y:S02]  /*8690*/  LEA R9, R7, R6, 0x18 ;  /* 0x0000000607097211 */ /* 0x002fe400078ec0ff */
[----:B------:R-:W-:-:S03]  /*86a0*/  SHF.L.U32 R6, R5, 0x1f, RZ ;  /* 0x0000001f05067819 */ /* 0x000fc600000006ff */
[----:B------:R-:W-:-:S04]  /*86b0*/  IMAD R7, R0, 0x8, R9 ;  /* 0x0000000800077824 */ /* 0x000fc800078e0209 */
[----:B------:R-:W1:Y:S02]  /*86c0*/  SYNCS.PHASECHK.TRANS64.TRYWAIT P2, [R7+URZ+0x19460], R6 ;  /* 0x01946006070075a7 */ /* 0x000e64000804017f */
[----:B-1----:R-:W-:Y:S05]  /*86d0*/  @!P2 BRA `(.L_x_83) ;  /* 0x0000001c0018a947 */ /* 0x002fea0003800000 */
.L_x_134:
[----:B------:R-:W-:Y:S01]  /*86e0*/  UPRMT UR4, UR17, 0x9910, URZ ;  /* 0x0000991011047896 */ /* 0x000fe2000800003f */
[----:B-1----:R-:W-:-:S03]  /*86f0*/  @P1 MOV R6, 0x3000 ;  /* 0x0000300000061802 */ /* 0x002fc60000000f00 */
[----:B------:R-:W-:Y:S01]  /*8700*/  UISETP.NE.AND UP0, UPT, UR4, 0x2, UPT ;  /* 0x000000020400788c */ /* 0x000fe2000bf05270 */
[----:B------:R1:W-:Y:S05]  /*8710*/  @P1 SYNCS.ARRIVE.TRANS64 RZ, [R7+URZ+0x19450], R6 ;  /* 0x0194500607ff19a7 */ /* 0x0003ea000800003f */
[----:B------:R-:W-:-:S13]  /*8720*/  PLOP3.LUT P2, PT, PT, PT, UP0, 0x80, 0x0 ;  /* 0x000000000000781c */ /* 0x000fda0003f4f008 */
[----:B-1----:R-:W-:Y:S05]  /*8730*/  @P2 BRA `(.L_x_84) ;  /* 0x0000000000042947 */ /* 0x002fea0003800000 */
[----:B------:R-:W-:Y:S01]  /*8740*/  BPT.TRAP 0x1 ;  /* 0x000000040000795c */ /* 0x000fe20000300000 */
.L_x_84:
[----:B------:R-:W-:Y:S05]  /*8750*/  @P0 BRA `(.L_x_85) ;  /* 0x0000000000040947 */ /* 0x000fea0003800000 */
[----:B------:R-:W-:Y:S01]  /*8760*/  BPT.TRAP 0x1 ;  /* 0x000000040000795c */ /* 0x000fe20000300000 */
.L_x_85:
[----:B------:R-:W-:Y:S01]  /*8770*/  R2UR UR5, R9 ;  /* 0x00000000090572ca */ /* 0x000fe200000e0000 */
[----:B------:R-:W-:Y:S01]  /*8780*/  UIADD3 UR4, UP0, UR18, 0xf0, URZ ;  /* 0x000000f012047890 */ /* 0x000fe2000ff1e03f */
[----:B------:R-:W-:Y:S01]  /*8790*/  R2UR UR8, R0 ;  /* 0x00000000000872ca */ /* 0x000fe200000e0000 */
[----:B------:R-:W-:Y:S01]  /*87a0*/  UMOV UR10, URZ ;  /* 0x0000003f000a7c82 */ /* 0x000fe20008000000 */
[----:B------:R-:W-:Y:S01]  /*87b0*/  R2UR UR9, R7 ;  /* 0x00000000070972ca */ /* 0x000fe200000e0000 */
[----:B------:R-:W-:Y:S01]  /*87c0*/  UMOV UR6, 0x0 ;  /* 0x0000000000067882 */ /* 0x000fe20000000000 */
[----:B------:R-:W-:Y:S01]  /*87d0*/  R2UR UR11, R3 ;  /* 0x00000000030b72ca */ /* 0x000fe200000e0000 */
[----:B------:R-:W-:Y:S01]  /*87e0*/  UMOV UR7, 0x10000000 ;  /* 0x1000000000077882 */ /* 0x000fe20000000000 */
[----:B------:R-:W-:Y:S01]  /*87f0*/  R2UR UR12, R10 ;  /* 0x000000000a0c72ca */ /* 0x000fe200000e0000 */
[----:B------:R-:W-:Y:S01]  /*8800*/  UMOV UR15, 0x20 ;  /* 0x00000020000f7882 */ /* 0x000fe20000000000 */
[----:B------:R-:W-:Y:S01]  /*8810*/  R2UR UR13, R2 ;  /* 0x00000000020d72ca */ /* 0x000fe200000e0000 */
[----:B------:R-:W-:-:S04]  /*8820*/  VIADD R0, R0, 0x1 ;  /* 0x0000000100007836 */ /* 0x000fc80000000000 */
[----:B------:R-:W-:Y:S01]  /*8830*/  UIMAD UR8, UR8, 0x3000, UR5 ;  /* 0x00003000080878a4 */ /* 0x000fe2000f8e0205 */
[C---:B------:R-:W-:Y:S01]  /*8840*/  ISETP.NE.AND P2, PT, R0.reuse, 0x2, PT ;  /* 0x000000020000780c */ /* 0x040fe20003f45270 */
[----:B------:R-:W-:Y:S02]  /*8850*/  UIADD3 UR9, UR9, 0x19450, URZ ;  /* 0x0001945009097890 */ /* 0x000fe4000fffe03f */
[----:B------:R-:W-:Y:S01]  /*8860*/  UIADD3.X UR5, URZ, UR19, URZ, UP0, !UPT ;  /* 0x000000133f057290 */ /* 0x000fe200087fe43f */
[----:B------:R-:W-:Y:S01]  /*8870*/  SEL R6, RZ, 0x1, P2 ;  /* 0x00000001ff067807 */ /* 0x000fe20001000000 */
[----:B------:R-:W-:Y:S01]  /*8880*/  UIADD3 UR14, UR8, 0x1000, URZ ;  /* 0x00001000080e7890 */ /* 0x000fe2000fffe03f */
[----:B------:R-:W-:Y:S01]  /*8890*/  SEL R0, R0, RZ, P2 ;  /* 0x000000ff00007207 */ /* 0x000fe20001000000 */
[----:B------:R-:W-:Y:S01]  /*88a0*/  UIADD3 UR16, UR8, 0x2000, URZ ;  /* 0x0000200008107890 */ /* 0x000fe2000fffe03f */
[----:B------:R-:W-:Y:S02]  /*88b0*/  LOP3.LUT R5, R5, R6, RZ, 0x3c, !PT ;  /* 0x0000000605057212 */ /* 0x000fe400078e3cff */
[----:B------:R-:W-:-:S02]  /*88c0*/  MOV R6, 0x40 ;  /* 0x0000004000067802 */ /* 0x000fc40000000f00 */
[----:B------:R1:W-:Y:S02]  /*88d0*/  UTMALDG.4D [UR8], [UR4], desc[UR6] ;  /* 0x00000608040075b4 */ /* 0x0003e40008019000 */
[----:B-1----:R-:W-:Y:S01]  /*88e0*/  UMOV UR8, UR14 ;  /* 0x0000000e00087c82 */ /* 0x002fe20008000000 */
[----:B------:R-:W-:Y:S01]  /*88f0*/  UMOV UR10, UR15 ;  /* 0x0000000f000a7c82 */ /* 0x000fe20008000000 */
[----:B------:R-:W-:Y:S01]  /*8900*/  UMOV UR14, 0x40 ;  /* 0x00000040000e7882 */ /* 0x000fe20000000000 */
[----:B------:R1:W-:Y:S02]  /*8910*/  UTMALDG.4D [UR8], [UR4], desc[UR6] ;  /* 0x00000608040075b4 */ /* 0x0003e40008019000 */
[----:B-1----:R-:W-:Y:S01]  /*8920*/  UMOV UR8, UR16 ;  /* 0x0000001000087c82 */ /* 0x002fe20008000000 */
[----:B------:R-:W-:Y:S02]  /*8930*/  UMOV UR10, UR14 ;  /* 0x0000000e000a7c82 */ /* 0x000fe40008000000 */
[----:B------:R1:W-:Y:S02]  /*8940*/  UTMALDG.4D [UR8], [UR4], desc[UR6] ;  /* 0x00000608040075b4 */ /* 0x0003e40008019000 */
[----:B-1----:R-:W-:Y:S01]  /*8950*/  NOP ;  /* 0x0000000000007918 */ /* 0x002fe20000000000 */
.L_x_82:
[----:B------:R-:W-:Y:S05]  /*8960*/  BSYNC B1 ;  /* 0x0000000000017941 */ /* 0x000fea0003800000 */
.L_x_81:
[----:B------:R-:W-:Y:S01]  /*8970*/  LOP3.LUT P2, RZ, R4, 0xff, RZ, 0xc0, !PT ;  /* 0x000000ff04ff7812 */ /* 0x000fe2000784c0ff */
[----:B------:R-:W-:-:S12]  /*8980*/  BSSY B1, `(.L_x_86) ;  /* 0x0000009000017945 */ /* 0x000fd80003800000 */
[----:B------:R-:W-:Y:S05]  /*8990*/  @!P2 BRA `(.L_x_87) ;  /* 0x00000000001ca947 */ /* 0x000fea0003800000 */
[----:B------:R-:W1:Y:S01]  /*89a0*/  S2R R7, SR_CgaCtaId ;  /* 0x0000000000077919 */ /* 0x000e620000008800 */
[----:B------:R-:W-:-:S04]  /*89b0*/  MOV R4, 0x400 ;  /* 0x0000040000047802 */ /* 0x000fc80000000f00 */
[----:B-1----:R-:W-:Y:S02]  /*89c0*/  LEA R7, R7, R4, 0x18 ;  /* 0x0000000407077211 */ /* 0x002fe400078ec0ff */
[----:B------:R-:W-:Y:S02]  /*89d0*/  SHF.L.U32 R4, RZ, 0x1f, RZ ;  /* 0x0000001fff047819 */ /* 0x000fe400000006ff */
[----:B------:R1:W-:Y:S02]  /*89e0*/  SYNCS.ARRIVE.TRANS64.A1T0 RZ, [R7+URZ+0x194b0], RZ ;  /* 0x0194b0ff07ff79a7 */ /* 0x0003e4000810003f */
[----:B------:R-:W2:Y:S02]  /*89f0*/  SYNCS.PHASECHK.TRANS64.TRYWAIT P2, [R7+URZ+0x194b0], R4 ;  /* 0x0194b004070075a7 */ /* 0x000ea4000804017f */
[----:B-12---:R-:W-:Y:S05]  /*8a00*/  @!P2 BRA `(.L_x_88) ;  /* 0x000000180060a947 */ /* 0x006fea0003800000 */
.L_x_87:
[----:B------:R-:W-:Y:S05]  /*8a10*/  BSYNC B1 ;  /* 0x0000000000017941 */ /* 0x000fea0003800000 */
.L_x_86:
[----:B------:R-:W-:Y:S04]  /*8a20*/  BSSY B1, `(.L_x_89) ;  /* 0x0000032000017945 */ /* 0x000fe80003800000 */
[----:B------:R-:W-:Y:S05]  /*8a30*/  @!P6 BRA `(.L_x_90) ;  /* 0x0000000000c0e947 */ /* 0x000fea0003800000 */
[----:B-1----:R-:W1:Y:S01]  /*8a40*/  S2R R7, SR_CgaCtaId ;  /* 0x0000000000077919 */ /* 0x002e620000008800 */
[----:B------:R-:W-:Y:S02]  /*8a50*/  MOV R4, 0x400 ;  /* 0x0000040000047802 */ /* 0x000fe40000000f00 */
[----:B------:R-:W-:Y:S02]  /*8a60*/  SHF.L.U32 R9, R5, 0x1f, RZ ;  /* 0x0000001f05097819 */ /* 0x000fe400000006ff */
[----:B-1----:R-:W-:-:S05]  /*8a70*/  LEA R7, R7, R4, 0x18 ;  /* 0x0000000407077211 */ /* 0x002fca00078ec0ff */
[----:B------:R-:W-:-:S04]  /*8a80*/  IMAD R4, R0, 0x8, R7 ;  /* 0x0000000800047824 */ /* 0x000fc800078e0207 */
[----:B------:R-:W1:Y:S02]  /*8a90*/  SYNCS.PHASECHK.TRANS64.TRYWAIT P2, [R4+URZ+0x19460], R9 ;  /* 0x01946009040075a7 */ /* 0x000e64000804017f */
[----:B-1----:R-:W-:Y:S05]  /*8aa0*/  @!P2 BRA `(.L_x_91) ;  /* 0x00000018004ca947 */ /* 0x002fea0003800000 */
.L_x_135:
[----:B------:R-:W-:Y:S01]  /*8ab0*/  UPRMT UR4, UR17, 0x9910, URZ ;  /* 0x0000991011047896 */ /* 0x000fe2000800003f */
[----:B-1----:R-:W-:-:S03]  /*8ac0*/  @P1 MOV R9, 0x3000 ;  /* 0x0000300000091802 */ /* 0x002fc60000000f00 */
[----:B------:R-:W-:Y:S01]  /*8ad0*/  UISETP.NE.AND UP0, UPT, UR4, 0x2, UPT ;  /* 0x000000020400788c */ /* 0x000fe2000bf05270 */
[----:B------:R1:W-:Y:S05]  /*8ae0*/  @P1 SYNCS.ARRIVE.TRANS64 RZ, [R4+URZ+0x19450], R9 ;  /* 0x0194500904ff19a7 */ /* 0x0003ea000800003f */
[----:B------:R-:W-:-:S13]  /*8af0*/  PLOP3.LUT P2, PT, PT, PT, UP0, 0x80, 0x0 ;  /* 0x000000000000781c */ /* 0x000fda0003f4f008 */
[----:B-1----:R-:W-:Y:S05]  /*8b00*/  @P2 BRA `(.L_x_92) ;  /* 0x0000000000042947 */ /* 0x002fea0003800000 */
[----:B------:R-:W-:Y:S01]  /*8b10*/  BPT.TRAP 0x1 ;  /* 0x000000040000795c */ /* 0x000fe20000300000 */
.L_x_92:
[----:B------:R-:W-:Y:S05]  /*8b20*/  @P0 BRA `(.L_x_93) ;  /* 0x0000000000040947 */ /* 0x000fea0003800000 */
[----:B------:R-:W-:Y:S01]  /*8b30*/  BPT.TRAP 0x1 ;  /* 0x000000040000795c */ /* 0x000fe20000300000 */
.L_x_93:
        /* <DEDUP_REMOVED lines=11> */
[----:B------:R-:W-:Y:S01]  /*8bf0*/  VIADD R0, R0, 0x1 ;  /* 0x0000000100007836 */ /* 0x000fe20000000000 */
[----:B------:R-:W-:-:S04]  /*8c00*/  R2UR UR13, R2 ;  /* 0x00000000020d72ca */ /* 0x000fc800000e0000 */
[C---:B------:R-:W-:Y:S01]  /*8c10*/  ISETP.NE.AND P2, PT, R0.reuse, 0x2, PT ;  /* 0x000000020000780c */ /* 0x040fe20003f45270 */
[----:B------:R-:W-:Y:S02]  /*8c20*/  UIADD3 UR11, UR11, UR9, URZ ;  /* 0x000000090b0b7290 */ /* 0x000fe4000fffe03f */
[----:B------:R-:W-:Y:S01]  /*8c30*/  UIMAD UR8, UR8, 0x3000, UR5 ;  /* 0x00003000080878a4 */ /* 0x000fe2000f8e0205 */
[----:B------:R-:W-:Y:S01]  /*8c40*/  SEL R2, RZ, 0x1, P2 ;  /* 0x00000001ff027807 */ /* 0x000fe20001000000 */
[----:B------:R-:W-:Y:S01]  /*8c50*/  UIADD3 UR9, UR14, 0x19450, URZ ;  /* 0x000194500e097890 */ /* 0x000fe2000fffe03f */
[----:B------:R-:W-:Y:S01]  /*8c60*/  SEL R0, R0, RZ, P2 ;  /* 0x000000ff00007207 */ /* 0x000fe20001000000 */
[----:B------:R-:W-:Y:S01]  /*8c70*/  UIADD3.X UR5, URZ, UR19, URZ, UP0, !UPT ;  /* 0x000000133f057290 */ /* 0x000fe200087fe43f */
[----:B------:R-:W-:Y:S01]  /*8c80*/  LOP3.LUT R5, R5, R2, RZ, 0x3c, !PT ;  /* 0x0000000205057212 */ /* 0x000fe200078e3cff */
[----:B------:R-:W-:Y:S02]  /*8c90*/  UIADD3 UR14, UR8, 0x1000, URZ ;  /* 0x00001000080e7890 */ /* 0x000fe4000fffe03f */
[----:B------:R-:W-:-:S05]  /*8ca0*/  UIADD3 UR16, UR8, 0x2000, URZ ;  /* 0x0000200008107890 */ /* 0x000fca000fffe03f */
        /* <DEDUP_REMOVED lines=8> */
[----:B--2---:R-:W-:Y:S01]  /*8d30*/  NOP ;  /* 0x0000000000007918 */ /* 0x004fe20000000000 */
.L_x_90:
[----:B------:R-:W-:Y:S05]  /*8d40*/  BSYNC B1 ;  /* 0x0000000000017941 */ /* 0x000fea0003800000 */
.L_x_89:
[----:B------:R-:W-:Y:S02]  /*8d50*/  IADD3 R17, R17, UR20, RZ ;  /* 0x0000001411117c10 */ /* 0x000fe4000fffe0ff */
[----:B-1----:R-:W-:Y:S02]  /*8d60*/  PRMT R4, RZ, 0x7610, R4 ;  /* 0x00007610ff047816 */ /* 0x002fe40000000004 */
[----:B------:R-:W-:-:S13]  /*8d70*/  ISETP.GE.AND P2, PT, R17, UR21, PT ;  /* 0x0000001511007c0c */ /* 0x000fda000bf46270 */
[----:B------:R-:W-:Y:S05]  /*8d80*/  @!P2 BRA `(.L_x_94) ;  /* 0xfffffff400b8a947 */ /* 0x000fea000383ffff */
[----:B------:R-:W-:Y:S05]  /*8d90*/  BSYNC B0 ;  /* 0x0000000000007941 */ /* 0x000fea0003800000 */
.L_x_79:
[----:B------:R-:W-:Y:S05]  /*8da0*/  EXIT ;  /* 0x000000000000794d */ /* 0x000fea0003800000 */
.L_x_78:
[----:B-1----:R-:W-:Y:S02]  /*8db0*/  ULDC UR4, c[0x0][0xa00] ;  /* 0x0002800000047ab9 */ /* 0x002fe40000000800 */
[----:B------:R-:W-:-:S13]  /*8dc0*/  ISETP.GE.AND P0, PT, R17, UR4, PT ;  /* 0x0000000411007c0c */ /* 0x000fda000bf06270 */
[----:B------:R-:W-:Y:S05]  /*8dd0*/  @P0 EXIT ;  /* 0x000000000000094d */ /* 0x000fea0003800000 */
[----:B------:R-:W-:Y:S01]  /*8de0*/  LOP3.LUT P0, RZ, R2, 0x1f, RZ, 0xc0, !PT ;  /* 0x0000001f02ff7812 */ /* 0x000fe2000780c0ff */
[----:B------:R-:W-:Y:S01]  /*8df0*/  BSSY B0, `(.L_x_95) ;  /* 0x0000115000007945 */ /* 0x000fe20003800000 */
[----:B------:R-:W-:Y:S01]  /*8e00*/  IMAD.MOV.U32 R5, RZ, RZ, 0x1 ;  /* 0x00000001ff057424 */ /* 0x000fe200078e00ff */
[----:B------:R-:W-:Y:S01]  /*8e10*/  MOV R0, RZ ;  /* 0x000000ff00007202 */ /* 0x000fe20000000f00 */
[----:B------:R-:W-:Y:S01]  /*8e20*/  IMAD.MOV.U32 R4, RZ, RZ, 0x1 ;  /* 0x00000001ff047424 */ /* 0x000fe200078e00ff */
[----:B------:R-:W-:Y:S01]  /*8e30*/  PLOP3.LUT P0, PT, P0, P2, PT, 0x2a, 0x0 ;  /* 0x000000000000781c */ /* 0x000fe20000704572 */
[----:B------:R-:W-:Y:S01]  /*8e40*/  ULOP3.LUT UR19, UR48, 0x2, URZ, 0xfc, !UPT ;  /* 0x0000000230137892 */ /* 0x000fe2000f8efc3f */
[----:B------:R-:W-:Y:S01]  /*8e50*/  ULDC.64 UR16, c[0x0][0x198] ;  /* 0x0000660000107ab9 */ /* 0x000fe20000000a00 */
[----:B------:R-:W-:-:S10]  /*8e60*/  ULDC UR20, c[0x0][0xc] ;  /* 0x0000030000147ab9 */ /* 0x000fd40000000800 */
.L_x_123:
[----:B------:R-:W1:Y:S01]  /*8e70*/  LDC R8, c[0x0][0xa04] ;  /* 0x00028100ff087b82 */ /* 0x000e620000000800 */
[----:B------:R-:W-:Y:S02]  /*8e80*/  ULDC UR4, c[0x0][0x28c] ;  /* 0x0000a30000047ab9 */ /* 0x000fe40000000800 */
[----:B------:R-:W-:-:S04]  /*8e90*/  UIADD3 UR4, UR4, 0x3f, URZ ;  /* 0x0000003f04047890 */ /* 0x000fc8000fffe03f */
[----:B------:R-:W-:Y:S01]  /*8ea0*/  USHF.R.S32.HI UR5, URZ, 0x1f, UR4 ;  /* 0x0000001f3f057899 */ /* 0x000fe20008011404 */
[----:B------:R-:W2:Y:S03]  /*8eb0*/  LDC R9, c[0x0][0xa10] ;  /* 0x00028400ff097b82 */ /* 0x000ea60000000800 */
[----:B------:R-:W-:-:S03]  /*8ec0*/  ULEA.HI UR5, UR5, UR4, URZ, 0x6 ;  /* 0x0000000405057291 */ /* 0x000fc6000f8f303f */
[----:B------:R-:W-:Y:S01]  /*8ed0*/  UMOV UR4, 0xffffffff ;  /* 0xffffffff00047882 */ /* 0x000fe20000000000 */
[----:B------:R-:W-:Y:S01]  /*8ee0*/  USHF.R.S32.HI UR5, URZ, 0x6, UR5 ;  /* 0x000000063f057899 */ /* 0x000fe20008011405 */
        /* <DEDUP_REMOVED lines=8> */
[----:B-1----:R-:W-:Y:S01]  /*8f70*/  @P3 IMAD.HI.U32 R10, R17, R6, RZ ;  /* 0x00000006110a3227 */ /* 0x002fe200078e00ff */
[----:B------:R-:W-:-:S04]  /*8f80*/  MOV R6, R17 ;  /* 0x0000001100067202 */ /* 0x000fc80000000f00 */
[----:B------:R-:W-:-:S05]  /*8f90*/  @P3 SHF.R.U32.HI R6, RZ, R7, R10 ;  /* 0x00000007ff063219 */ /* 0x000fca000001160a */
[----:B--2---:R-:W-:-:S04]  /*8fa0*/  @P4 IMAD.HI.U32 R10, R6, R11, RZ ;  /* 0x0000000b060a4227 */ /* 0x004fc800078e00ff */
[----:B------:R-:W-:Y:S01]  /*8fb0*/  IMAD.MOV.U32 R7, RZ, RZ, R6 ;  /* 0x000000ffff077224 */ /* 0x000fe200078e0006 */
[----:B---3--:R-:W-:-:S05]  /*8fc0*/  @P4 SHF.R.U32.HI R7, RZ, R13, R10 ;  /* 0x0000000dff074219 */ /* 0x008fca000001160a */
[----:B----4-:R-:W-:Y:S01]  /*8fd0*/  @P5 IMAD.HI.U32 R10, R7, R2, RZ ;  /* 0x00000002070a5227 */ /* 0x010fe200078e00ff */
[----:B------:R-:W-:-:S04]  /*8fe0*/  MOV R2, R7 ;  /* 0x0000000700027202 */ /* 0x000fc80000000f00 */
[----:B------:R-:W-:Y:S02]  /*8ff0*/  @P5 SHF.R.U32.HI R2, RZ, R3, R10 ;  /* 0x00000003ff025219 */ /* 0x000fe4000001160a */
[----:B------:R-:W-:-:S03]  /*9000*/  IADD3 R3, -R7, RZ, RZ ;  /* 0x000000ff07037210 */ /* 0x000fc60007ffe1ff */
[----:B------:R-:W-:Y:S02]  /*9010*/  IMAD.MOV R2, RZ, RZ, -R2 ;  /* 0x000000ffff027224 */ /* 0x000fe400078e0a02 */
[--C-:B------:R-:W-:Y:S02]  /*9020*/  IMAD R3, R9, R3, R6.reuse ;  /* 0x0000000309037224 */ /* 0x100fe400078e0206 */
[----:B------:R-:W-:Y:S02]  /*9030*/  IMAD.MOV R6, RZ, RZ, -R6 ;  /* 0x000000ffff067224 */ /* 0x000fe400078e0a06 */
[----:B------:R-:W-:Y:S02]  /*9040*/  IMAD R2, R12, R2, R7 ;  /* 0x000000020c027224 */ /* 0x000fe400078e0207 */
[----:B------:R-:W-:-:S05]  /*9050*/  IMAD R8, R8, R6, R17 ;  /* 0x0000000608087224 */ /* 0x000fca00078e0211 */
[----:B------:R-:W-:-:S04]  /*9060*/  LEA R8, R8, 0xbf, 0x7 ;  /* 0x000000bf08087811 */ /* 0x000fc800078e38ff */
[----:B------:R-:W-:-:S04]  /*9070*/  SHF.R.S32.HI R7, RZ, 0x1f, R8 ;  /* 0x0000001fff077819 */ /* 0x000fc80000011408 */
[----:B------:R-:W-:-:S04]  /*9080*/  LEA.HI R7, R7, R8, RZ, 0x6 ;  /* 0x0000000807077211 */ /* 0x000fc800078f30ff */
[----:B------:R-:W-:-:S04]  /*9090*/  SHF.R.S32.HI R6, RZ, 0x6, R7 ;  /* 0x00000006ff067819 */ /* 0x000fc80000011407 */
[----:B------:R-:W-:Y:S01]  /*90a0*/  VIMNMX R6, R6, UR5, PT ;  /* 0x0000000506067c48 */ /* 0x000fe2000bfe0100 */
[----:B------:R-:W-:Y:S06]  /*90b0*/  BRA.DIV UR4, `(.L_x_96) ;  /* 0x0000001204dc7947 */ /* 0x000fec000b800000 */
[----:B------:R-:W-:-:S13]  /*90c0*/  ELECT P6, URZ, PT ;  /* 0x00000000003f782f */ /* 0x000fda00038c0000 */
.L_x_138:
[----:B------:R-:W-:Y:S01]  /*90d0*/  ISETP.GT.AND P3, PT, R6, RZ, P6 ;  /* 0x000000ff0600720c */ /* 0x000fe20003764270 */
[----:B------:R-:W-:-:S12]  /*90e0*/  BSSY B1, `(.L_x_97) ;  /* 0x0000031000017945 */ /* 0x000fd80003800000 */
[----:B------:R-:W-:Y:S05]  /*90f0*/  @!P3 BRA `(.L_x_98) ;  /* 0x0000000000bcb947 */ /* 0x000fea0003800000 */
[----:B------:R-:W1:Y:S01]  /*9100*/  S2R R8, SR_CgaCtaId ;  /* 0x0000000000087919 */ /* 0x000e620000008800 */
[----:B------:R-:W-:-:S04]  /*9110*/  MOV R7, 0x400 ;  /* 0x0000040000077802 */ /* 0x000fc80000000f00 */
[----:B-1----:R-:W-:Y:S02]  /*9120*/  LEA R9, R8, R7, 0x18 ;  /* 0x0000000708097211 */ /* 0x002fe400078ec0ff */
[----:B------:R-:W-:Y:S02]  /*9130*/  SHF.L.U32 R7, R4, 0x1f, RZ ;  /* 0x0000001f04077819 */ /* 0x000fe400000006ff */
[----:B------:R-:W-:-:S04]  /*9140*/  LEA R8, R0, R9, 0x3 ;  /* 0x0000000900087211 */ /* 0x000fc800078e18ff */
[----:B------:R-:W1:Y:S02]  /*9150*/  SYNCS.PHASECHK.TRANS64.TRYWAIT P4, [R8+URZ+0x19428], R7 ;  /* 0x01942807080075a7 */ /* 0x000e64000808017f */
[----:B-1----:R-:W-:Y:S05]  /*9160*/  @!P4 BRA `(.L_x_99) ;  /* 0x0000001000d0c947 */ /* 0x002fea0003800000 */
.L_x_139:
[----:B------:R-:W-:Y:S01]  /*9170*/  UPRMT UR4, UR19, 0x9910, URZ ;  /* 0x0000991013047896 */ /* 0x000fe2000800003f */
[----:B-1----:R-:W-:-:S03]  /*9180*/  @P2 IMAD.MOV.U32 R7, RZ, RZ, 0x3000 ;  /* 0x00003000ff072424 */ /* 0x002fc600078e00ff */
[----:B------:R-:W-:Y:S01]  /*9190*/  UISETP.NE.AND UP0, UPT, UR4, 0x2, UPT ;  /* 0x000000020400788c */ /* 0x000fe2000bf05270 */
[----:B------:R1:W-:Y:S05]  /*91a0*/  @P2 SYNCS.ARRIVE.TRANS64 RZ, [R8+URZ+0x19400], R7 ;  /* 0x0194000708ff29a7 */ /* 0x0003ea000800003f */
[----:B------:R-:W-:-:S13]  /*91b0*/  PLOP3.LUT P4, PT, PT, PT, UP0, 0x80, 0x0 ;  /* 0x000000000000781c */ /* 0x000fda0003f8f008 */
[----:B-1----:R-:W-:Y:S05]  /*91c0*/  @P4 BRA `(.L_x_100) ;  /* 0x0000000000044947 */ /* 0x002fea0003800000 */
[----:B------:R-:W-:Y:S01]  /*91d0*/  BPT.TRAP 0x1 ;  /* 0x000000040000795c */ /* 0x000fe20000300000 */
.L_x_100:
[----:B------:R-:W-:Y:S05]  /*91e0*/  @P0 BRA `(.L_x_101) ;  /* 0x0000000000040947 */ /* 0x000fea0003800000 */
[----:B------:R-:W-:Y:S01]  /*91f0*/  BPT.TRAP 0x1 ;  /* 0x000000040000795c */ /* 0x000fe20000300000 */
.L_x_101:
[----:B------:R-:W-:Y:S01]  /*9200*/  IMAD R9, R0, 0x3000, R9 ;  /* 0x0000300000097824 */ /* 0x000fe200078e0209 */
[----:B------:R-:W-:Y:S01]  /*9210*/  R2UR UR9, R8 ;  /* 0x00000000080972ca */ /* 0x000fe200000e0000 */
[----:B------:R-:W-:Y:S01]  /*9220*/  UIADD3 UR4, UP0, UR16, 0x1f0, URZ ;  /* 0x000001f010047890 */ /* 0x000fe2000ff1e03f */
[----:B------:R-:W-:Y:S01]  /*9230*/  R2UR UR12, R3 ;  /* 0x00000000030c72ca */ /* 0x000fe200000e0000 */
[----:B------:R-:W-:Y:S01]  /*9240*/  UMOV UR10, URZ ;  /* 0x0000003f000a7c82 */ /* 0x000fe20008000000 */
[----:B------:R-:W-:Y:S01]  /*9250*/  R2UR UR8, R9 ;  /* 0x00000000090872ca */ /* 0x000fe200000e0000 */
[----:B------:R-:W-:Y:S01]  /*9260*/  UIADD3.X UR5, URZ, UR17, URZ, UP0, !UPT ;  /* 0x000000113f057290 */ /* 0x000fe200087fe43f */
[----:B------:R-:W-:Y:S01]  /*9270*/  R2UR UR13, R2 ;  /* 0x00000000020d72ca */ /* 0x000fe200000e0000 */
[----:B------:R-:W-:Y:S01]  /*9280*/  UMOV UR6, 0x0 ;  /* 0x0000000000067882 */ /* 0x000fe20000000000 */
[----:B------:R-:W-:Y:S01]  /*9290*/  UMOV UR7, 0x10000000 ;  /* 0x1000000000077882 */ /* 0x000fe20000000000 */
[----:B------:R-:W-:Y:S01]  /*92a0*/  UMOV UR11, URZ ;  /* 0x0000003f000b7c82 */ /* 0x000fe20008000000 */
[----:B------:R-:W-:Y:S01]  /*92b0*/  UMOV UR21, 0x20 ;  /* 0x0000002000157882 */ /* 0x000fe20000000000 */
[----:B------:R-:W-:-:S02]  /*92c0*/  IADD3 R0, R0, 0x1, RZ ;  /* 0x0000000100007810 */ /* 0x000fc40007ffe0ff */
[----:B------:R-:W-:Y:S02]  /*92d0*/  UIADD3 UR9, UR9, 0x19400, URZ ;  /* 0x0001940009097890 */ /* 0x000fe4000fffe03f */
[C---:B------:R-:W-:Y:S02]  /*92e0*/  ISETP.NE.AND P4, PT, R0.reuse, 0x5, PT ;  /* 0x000000050000780c */ /* 0x040fe40003f85270 */
[----:B------:R-:W-:Y:S02]  /*92f0*/  UIADD3 UR14, UR8, 0x6000, URZ ;  /* 0x00006000080e7890 */ /* 0x000fe4000fffe03f */
[----:B------:R-:W-:Y:S01]  /*9300*/  UIADD3 UR15, UR8, 0x7000, URZ ;  /* 0x00007000080f7890 */ /* 0x000fe2000fffe03f */
[----:B------:R-:W-:Y:S01]  /*9310*/  SEL R7, RZ, 0x1, P4 ;  /* 0x00000001ff077807 */ /* 0x000fe20002000000 */
[----:B------:R-:W-:Y:S01]  /*9320*/  UIADD3 UR18, UR8, 0x8000, URZ ;  /* 0x0000800008127890 */ /* 0x000fe2000fffe03f */
[----:B------:R-:W-:Y:S02]  /*9330*/  SEL R0, R0, RZ, P4 ;  /* 0x000000ff00007207 */ /* 0x000fe40002000000 */
[----:B------:R-:W-:Y:S01]  /*9340*/  UMOV UR8, UR14 ;  /* 0x0000000e00087c82 */ /* 0x000fe20008000000 */
[----:B------:R-:W-:Y:S01]  /*9350*/  UMOV UR14, 0x40 ;  /* 0x00000040000e7882 */ /* 0x000fe20000000000 */
[----:B------:R1:W-:Y:S01]  /*9360*/  UTMALDG.4D [UR8], [UR4], desc[UR6] ;  /* 0x00000608040075b4 */ /* 0x0003e20008019000 */
[----:B------:R-:W-:Y:S01]  /*9370*/  LOP3.LUT R4, R4, R7, RZ, 0x3c, !PT ;  /* 0x0000000704047212 */ /* 0x000fe200078e3cff */
[----:B-1----:R-:W-:Y:S01]  /*9380*/  UMOV UR8, UR15 ;  /* 0x0000000f00087c82 */ /* 0x002fe20008000000 */
[----:B------:R-:W-:-:S02]  /*9390*/  UMOV UR10, UR21 ;  /* 0x00000015000a7c82 */ /* 0x000fc40008000000 */
[----:B------:R1:W-:Y:S02]  /*93a0*/  UTMALDG.4D [UR8], [UR4], desc[UR6] ;  /* 0x00000608040075b4 */ /* 0x0003e40008019000 */
[----:B-1----:R-:W-:Y:S01]  /*93b0*/  UMOV UR8, UR18 ;  /* 0x0000001200087c82 */ /* 0x002fe20008000000 */
[----:B------:R-:W-:Y:S02]  /*93c0*/  UMOV UR10, UR14 ;  /* 0x0000000e000a7c82 */ /* 0x000fe40008000000 */
[----:B------:R1:W-:Y:S02]  /*93d0*/  UTMALDG.4D [UR8], [UR4], desc[UR6] ;  /* 0x00000608040075b4 */ /* 0x0003e40008019000 */
[----:B-1----:R-:W-:Y:S01]  /*93e0*/  NOP ;  /* 0x0000000000007918 */ /* 0x002fe20000000000 */
.L_x_98:
[----:B------:R-:W-:Y:S05]  /*93f0*/  BSYNC B1 ;  /* 0x0000000000017941 */ /* 0x000fea0003800000 */
.L_x_97:
        /* <DEDUP_REMOVED lines=10> */
.L_x_103:
[----:B------:R-:W-:Y:S05]  /*94a0*/  BSYNC B1 ;  /* 0x0000000000017941 */ /* 0x000fea0003800000 */
.L_x_102:
[----:B------:R-:W-:Y:S01]  /*94b0*/  BSSY B1, `(.L_x_105) ;  /* 0x0000033000017945 */ /* 0x000fe20003800000 */
[----:B------:R-:W-:-:S03]  /*94c0*/  IMAD.MOV.U32 R9, RZ, RZ, RZ ;  /* 0x000000ffff097224 */ /* 0x000fc600078e00ff */
[----:B------:R-:W-:Y:S05]  /*94d0*/  @!P3 BRA `(.L_x_106) ;  /* 0x0000000000c0b947 */ /* 0x000fea0003800000 */
[----:B-1----:R-:W1:Y:S01]  /*94e0*/  S2R R8, SR_CgaCtaId ;  /* 0x0000000000087919 */ /* 0x002e620000008800 */
[----:B------:R-:W-:-:S04]  /*94f0*/  MOV R5, 0x400 ;  /* 0x0000040000057802 */ /* 0x000fc80000000f00 */
[----:B-1----:R-:W-:Y:S02]  /*9500*/  LEA R5, R8, R5, 0x18 ;  /* 0x0000000508057211 */ /* 0x002fe400078ec0ff */
[----:B------:R-:W-:Y:S02]  /*9510*/  SHF.L.U32 R8, R4, 0x1f, RZ ;  /* 0x0000001f04087819 */ /* 0x000fe400000006ff */
[----:B------:R-:W-:-:S04]  /*9520*/  LEA R7, R0, R5, 0x3 ;  /* 0x0000000500077211 */ /* 0x000fc800078e18ff */
[----:B------:R-:W1:Y:S02]  /*9530*/  SYNCS.PHASECHK.TRANS64.TRYWAIT P3, [R7+URZ+0x19428], R8 ;  /* 0x01942808070075a7 */ /* 0x000e64000806017f */
[----:B-1----:R-:W-:Y:S05]  /*9540*/  @!P3 BRA `(.L_x_107) ;  /* 0x000000100000b947 */ /* 0x002fea0003800000 */
.L_x_140:
[----:B------:R-:W-:Y:S01]  /*9550*/  UPRMT UR4, UR19, 0x9910, URZ ;  /* 0x0000991013047896 */ /* 0x000fe2000800003f */
[----:B-1----:R-:W-:-:S03]  /*9560*/  @P2 IMAD.MOV.U32 R8, RZ, RZ, 0x3000 ;  /* 0x00003000ff082424 */ /* 0x002fc600078e00ff */
[----:B------:R-:W-:Y:S01]  /*9570*/  UISETP.NE.AND UP0, UPT, UR4, 0x2, UPT ;  /* 0x000000020400788c */ /* 0x000fe2000bf05270 */
[----:B------:R1:W-:Y:S05]  /*9580*/  @P2 SYNCS.ARRIVE.TRANS64 RZ, [R7+URZ+0x19400], R8 ;  /* 0x0194000807ff29a7 */ /* 0x0003ea000800003f */
[----:B------:R-:W-:-:S13]  /*9590*/  PLOP3.LUT P3, PT, PT, PT, UP0, 0x80, 0x0 ;  /* 0x000000000000781c */ /* 0x000fda0003f6f008 */
[----:B-1----:R-:W-:Y:S05]  /*95a0*/  @P3 BRA `(.L_x_108) ;  /* 0x0000000000043947 */ /* 0x002fea0003800000 */
[----:B------:R-:W-:Y:S01]  /*95b0*/  BPT.TRAP 0x1 ;  /* 0x000000040000795c */ /* 0x000fe20000300000 */
.L_x_108:
[----:B------:R-:W-:Y:S05]  /*95c0*/  @P0 BRA `(.L_x_109) ;  /* 0x0000000000040947 */ /* 0x000fea0003800000 */
[----:B------:R-:W-:Y:S01]  /*95d0*/  BPT.TRAP 0x1 ;  /* 0x000000040000795c */ /* 0x000fe20000300000 */
.L_x_109:
        /* <DEDUP_REMOVED lines=12> */
[----:B------:R-:W-:Y:S01]  /*96a0*/  IADD3 R0, R0, 0x1, RZ ;  /* 0x0000000100007810 */ /* 0x000fe20007ffe0ff */
[----:B------:R-:W-:Y:S01]  /*96b0*/  IMAD.MOV.U32 R9, RZ, RZ, 0x1 ;  /* 0x00000001ff097424 */ /* 0x000fe200078e00ff */
[----:B------:R-:W-:-:S02]  /*96c0*/  UIADD3 UR9, UR9, 0x19400, URZ ;  /* 0x0001940009097890 */ /* 0x000fc4000fffe03f */
        /* <DEDUP_REMOVED lines=16> */
[----:B--2---:R-:W-:Y:S01]  /*97d0*/  NOP ;  /* 0x0000000000007918 */ /* 0x004fe20000000000 */
.L_x_106:
[----:B------:R-:W-:Y:S05]  /*97e0*/  BSYNC B1 ;  /* 0x0000000000017941 */ /* 0x000fea0003800000 */
.L_x_105:
[----:B------:R-:W-:Y:S01]  /*97f0*/  ISETP.GE.AND P3, PT, R6, 0x2, PT ;  /* 0x000000020600780c */ /* 0x000fe20003f66270 */
[----:B------:R-:W-:-:S12]  /*9800*/  BSSY B1, `(.L_x_110) ;  /* 0x000006e000017945 */ /* 0x000fd80003800000 */
[----:B------:R-:W-:Y:S05]  /*9810*/  @!P3 BRA `(.L_x_111) ;  /* 0x0000000400b0b947 */ /* 0x000fea0003800000 */
[----:B------:R-:W-:-:S07]  /*9820*/  SHF.L.U32 R6, R6, 0x1, RZ ;  /* 0x0000000106067819 */ /* 0x000fce00000006ff */
.L_x_122:
[----:B------:R-:W-:Y:S04]  /*9830*/  BSSY B2, `(.L_x_112) ;  /* 0x0000032000027945 */ /* 0x000fe80003800000 */
[----:B------:R-:W-:Y:S05]  /*9840*/  @!P6 BRA `(.L_x_113) ;  /* 0x0000000000c0e947 */ /* 0x000fea0003800000 */
[----:B-1----:R-:W1:Y:S01]  /*9850*/  S2R R8, SR_CgaCtaId ;  /* 0x0000000000087919 */ /* 0x002e620000008800 */
[----:B------:R-:W-:-:S04]  /*9860*/  MOV R5, 0x400 ;  /* 0x0000040000057802 */ /* 0x000fc80000000f00 */
[----:B-1----:R-:W-:Y:S02]  /*9870*/  LEA R5, R8, R5, 0x18 ;  /* 0x0000000508057211 */ /* 0x002fe400078ec0ff */
[----:B------:R-:W-:-:S03]  /*9880*/  SHF.L.U32 R8, R4, 0x1f, RZ ;  /* 0x0000001f04087819 */ /* 0x000fc600000006ff */
[----:B------:R-:W-:-:S04]  /*9890*/  IMAD R7, R0, 0x8, R5 ;  /* 0x0000000800077824 */ /* 0x000fc800078e0205 */
[----:B------:R-:W1:Y:S02]  /*98a0*/  SYNCS.PHASECHK.TRANS64.TRYWAIT P3, [R7+URZ+0x19428], R8 ;  /* 0x01942808070075a7 */ /* 0x000e64000806017f */
[----:B-1----:R-:W-:Y:S05]  /*98b0*/  @!P3 BRA `(.L_x_114) ;  /* 0x0000000c0038b947 */ /* 0x002fea0003800000 */
.L_x_141:
[----:B------:R-:W-:Y:S01]  /*98c0*/  UPRMT UR4, UR19, 0x9910, URZ ;  /* 0x0000991013047896 */ /* 0x000fe2000800003f */
[----:B-1----:R-:W-:-:S03]  /*98d0*/  @P2 MOV R8, 0x3000 ;  /* 0x0000300000082802 */ /* 0x002fc60000000f00 */
[----:B------:R-:W-:Y:S01]  /*98e0*/  UISETP.NE.AND UP0, UPT, UR4, 0x2, UPT ;  /* 0x000000020400788c */ /* 0x000fe2000bf05270 */
[----:B------:R1:W-:Y:S05]  /*98f0*/  @P2 SYNCS.ARRIVE.TRANS64 RZ, [R7+URZ+0x19400], R8 ;  /* 0x0194000807ff29a7 */ /* 0x0003ea000800003f */
[----:B------:R-:W-:-:S13]  /*9900*/  PLOP3.LUT P3, PT, PT, PT, UP0, 0x80, 0x0 ;  /* 0x000000000000781c */ /* 0x000fda0003f6f008 */
[----:B-1----:R-:W-:Y:S05]  /*9910*/  @P3 BRA `(.L_x_115) ;  /* 0x0000000000043947 */ /* 0x002fea0003800000 */
[----:B------:R-:W-:Y:S01]  /*9920*/  BPT.TRAP 0x1 ;  /* 0x000000040000795c */ /* 0x000fe20000300000 */
.L_x_115:
[----:B------:R-:W-:Y:S05]  /*9930*/  @P0 BRA `(.L_x_116) ;  /* 0x0000000000040947 */ /* 0x000fea0003800000 */
[----:B------:R-:W-:Y:S01]  /*9940*/  BPT.TRAP 0x1 ;  /* 0x000000040000795c */ /* 0x000fe20000300000 */
.L_x_116:
        /* <DEDUP_REMOVED lines=9> */
[----:B------:R-:W-:Y:S01]  /*99e0*/  R2UR UR13, R2 ;  /* 0x00000000020d72ca */ /* 0x000fe200000e0000 */
[----:B------:R-:W-:Y:S01]  /*99f0*/  UMOV UR7, 0x10000000 ;  /* 0x1000000000077882 */ /* 0x000fe20000000000 */
[----:B------:R-:W-:Y:S01]  /*9a00*/  UMOV UR18, 0x20 ;  /* 0x0000002000127882 */ /* 0x000fe20000000000 */
[----:B------:R-:W-:-:S02]  /*9a10*/  VIADD R0, R0, 0x1 ;  /* 0x0000000100007836 */ /* 0x000fc40000000000 */
[----:B------:R-:W-:Y:S02]  /*9a20*/  UIADD3 UR9, UR9, 0x19400, URZ ;  /* 0x0001940009097890 */ /* 0x000fe4000fffe03f */
[----:B------:R-:W-:Y:S01]  /*9a30*/  USHF.L.U32 UR11, UR11, 0x6, URZ ;  /* 0x000000060b0b7899 */ /* 0x000fe2000800063f */
[C---:B------:R-:W-:Y:S01]  /*9a40*/  ISETP.NE.AND P3, PT, R0.reuse, 0x5, PT ;  /* 0x000000050000780c */ /* 0x040fe20003f65270 */
        /* <DEDUP_REMOVED lines=16> */
.L_x_113:
[----:B------:R-:W-:Y:S05]  /*9b50*/  BSYNC B2 ;  /* 0x0000000000027941 */ /* 0x000fea0003800000 */
.L_x_112:
[----:B------:R-:W-:Y:S01]  /*9b60*/  ISETP.LT.OR P3, PT, R6, 0x4, !P6 ;  /* 0x000000040600780c */ /* 0x000fe20007761670 */
[----:B------:R-:W-:-:S12]  /*9b70*/  BSSY B2, `(.L_x_117) ;  /* 0x0000033000027945 */ /* 0x000fd80003800000 */
[----:B------:R-:W-:Y:S05]  /*9b80*/  @P3 BRA `(.L_x_118) ;  /* 0x0000000000c43947 */ /* 0x000fea0003800000 */
[----:B-1----:R-:W1:Y:S01]  /*9b90*/  S2R R8, SR_CgaCtaId ;  /* 0x0000000000087919 */ /* 0x002e620000008800 */
[----:B------:R-:W-:-:S04]  /*9ba0*/  MOV R5, 0x400 ;  /* 0x0000040000057802 */ /* 0x000fc80000000f00 */
[----:B-1----:R-:W-:Y:S02]  /*9bb0*/  LEA R5, R8, R5, 0x18 ;  /* 0x0000000508057211 */ /* 0x002fe400078ec0ff */
[----:B------:R-:W-:Y:S02]  /*9bc0*/  SHF.L.U32 R8, R4, 0x1f, RZ ;  /* 0x0000001f04087819 */ /* 0x000fe400000006ff */
[----:B------:R-:W-:-:S04]  /*9bd0*/  LEA R7, R0, R5, 0x3 ;  /* 0x0000000500077211 */ /* 0x000fc800078e18ff */
[----:B------:R-:W1:Y:S02]  /*9be0*/  SYNCS.PHASECHK.TRANS64.TRYWAIT P3, [R7+URZ+0x19428], R8 ;  /* 0x01942808070075a7 */ /* 0x000e64000806017f */
[----:B-1----:R-:W-:Y:S05]  /*9bf0*/  @!P3 BRA `(.L_x_119) ;  /* 0x00000008007cb947 */ /* 0x002fea0003800000 */
.L_x_142:
[----:B------:R-:W-:Y:S01]  /*9c00*/  UPRMT UR4, UR19, 0x9910, URZ ;  /* 0x0000991013047896 */ /* 0x000fe2000800003f */
[----:B-1----:R-:W-:-:S03]  /*9c10*/  @P1 IMAD.MOV.U32 R8, RZ, RZ, 0x3000 ;  /* 0x00003000ff081424 */ /* 0x002fc600078e00ff */
[----:B------:R-:W-:Y:S01]  /*9c20*/  UISETP.NE.AND UP0, UPT, UR4, 0x2, UPT ;  /* 0x000000020400788c */ /* 0x000fe2000bf05270 */
[----:B------:R1:W-:Y:S05]  /*9c30*/  @P1 SYNCS.ARRIVE.TRANS64 RZ, [R7+URZ+0x19400], R8 ;  /* 0x0194000807ff19a7 */ /* 0x0003ea000800003f */
[----:B------:R-:W-:-:S13]  /*9c40*/  PLOP3.LUT P3, PT, PT, PT, UP0, 0x80, 0x0 ;  /* 0x000000000000781c */ /* 0x000fda0003f6f008 */
[----:B-1----:R-:W-:Y:S05]  /*9c50*/  @P3 BRA `(.L_x_120) ;  /* 0x0000000000043947 */ /* 0x002fea0003800000 */
[----:B------:R-:W-:Y:S01]  /*9c60*/  BPT.TRAP 0x1 ;  /* 0x000000040000795c */ /* 0x000fe20000300000 */
.L_x_120:
[----:B------:R-:W-:Y:S05]  /*9c70*/  @P0 BRA `(.L_x_121) ;  /* 0x0000000000040947 */ /* 0x000fea0003800000 */
[----:B------:R-:W-:Y:S01]  /*9c80*/  BPT.TRAP 0x1 ;  /* 0x000000040000795c */ /* 0x000fe20000300000 */
.L_x_121:
        /* <DEDUP_REMOVED lines=12> */
[----:B------:R-:W-:Y:S01]  /*9d50*/  IADD3 R0, R0, 0x1, RZ ;  /* 0x0000000100007810 */ /* 0x000fe20007ffe0ff */
[----:B------:R-:W-:Y:S01]  /*9d60*/  VIADD R9, R9, 0x1 ;  /* 0x0000000109097836 */ /* 0x000fe20000000000 */
[----:B------:R-:W-:-:S02]  /*9d70*/  UIADD3 UR9, UR9, 0x19400, URZ ;  /* 0x0001940009097890 */ /* 0x000fc4000fffe03f */
        /* <DEDUP_REMOVED lines=18> */
.L_x_118:
[----:B------:R-:W-:Y:S05]  /*9ea0*/  BSYNC B2 ;  /* 0x0000000000027941 */ /* 0x000fea0003800000 */
.L_x_117:
[C---:B------:R-:W-:Y:S02]  /*9eb0*/  ISETP.GT.AND P3, PT, R6.reuse, 0x4, PT ;  /* 0x000000040600780c */ /* 0x040fe40003f64270 */
[----:B------:R-:W-:-:S11]  /*9ec0*/  IADD3 R6, R6, -0x2, RZ ;  /* 0xfffffffe06067810 */ /* 0x000fd60007ffe0ff */
[----:B------:R-:W-:Y:S05]  /*9ed0*/  @P3 BRA `(.L_x_122) ;  /* 0xfffffff800543947 */ /* 0x000fea000383ffff */
.L_x_111:
[----:B------:R-:W-:Y:S05]  /*9ee0*/  BSYNC B1 ;  /* 0x0000000000017941 */ /* 0x000fea0003800000 */
.L_x_110:
[----:B------:R-:W-:Y:S01]  /*9ef0*/  VIADD R17, R17, UR20 ;  /* 0x0000001411117c36 */ /* 0x000fe20008000000 */
[----:B------:R-:W-:Y:S01]  /*9f00*/  ULDC UR4, c[0x0][0xa00] ;  /* 0x0002800000047ab9 */ /* 0x000fe20000000800 */
[----:B-1----:R-:W-:-:S03]  /*9f10*/  PRMT R5, RZ, 0x7610, R5 ;  /* 0x00007610ff057816 */ /* 0x002fc60000000005 */
[----:B------:R-:W-:-:S13]  /*9f20*/  ISETP.GE.AND P3, PT, R17, UR4, PT ;  /* 0x0000000411007c0c */ /* 0x000fda000bf66270 */
[----:B------:R-:W-:Y:S05]  /*9f30*/  @!P3 BRA `(.L_x_123) ;  /* 0xffffffec00ccb947 */ /* 0x000fea000383ffff */
[----:B------:R-:W-:Y:S05]  /*9f40*/  BSYNC B0 ;  /* 0x0000000000007941 */ /* 0x000fea0003800000 */
.L_x_95:
[----:B------:R-:W-:Y:S05]  /*9f50*/  EXIT ;  /* 0x000000000000794d */ /* 0x000fea0003800000 */
.L_x_17:
[----:B-1----:R-:W-:-:S04]  /*9f60*/  MOV R4, UR4 ;  /* 0x0000000400047c02 */ /* 0x002fc80008000f00 */
[----:B------:R1:W2:Y:S03]  /*9f70*/  SYNCS.PHASECHK.TRANS64.TRYWAIT P1, [R4+URZ+0x19450], R3 ;  /* 0x01945003040075a7 */ /* 0x0002a6000802017f */
[----:B--2---:R-:W-:Y:S05]  /*9f80*/  @!P1 NANOSLEEP.SYNCS 0x989680 ;  /* 0x009896800000995d */ /* 0x004fea0003900000 */
[----:B------:R-:W2:Y:S02]  /*9f90*/  @!P1 SYNCS.PHASECHK.TRANS64 P1, [R4+URZ+0x19450], R3 ;  /* 0x01945003040095a7 */ /* 0x000ea4000802007f */
[----:B--2---:R-:W-:Y:S05]  /*9fa0*/  @!P1 BRA `(.L_x_17) ;  /* 0xfffffffc00ec9947 */ /* 0x004fea000383ffff */
[----:B------:R-:W-:Y:S05]  /*9fb0*/  BRA `(.L_x_124) ;  /* 0xffffff7400087947 */ /* 0x000fea000383ffff */
.L_x_19:
[----:B-1----:R-:W-:-:S04]  /*9fc0*/  IMAD.U32 R6, RZ, RZ, UR31 ;  /* 0x0000001fff067e24 */ /* 0x002fc8000f8e00ff */
[----:B------:R1:W2:Y:S03]  /*9fd0*/  SYNCS.PHASECHK.TRANS64.TRYWAIT P1, [R6+URZ+0x19400], R3 ;  /* 0x01940003060075a7 */ /* 0x0002a6000802017f */
[----:B--2---:R-:W-:Y:S05]  /*9fe0*/  @!P1 NANOSLEEP.SYNCS 0x989680 ;  /* 0x009896800000995d */ /* 0x004fea0003900000 */
[----:B------:R-:W2:Y:S02]  /*9ff0*/  @!P1 SYNCS.PHASECHK.TRANS64 P1, [R6+URZ+0x19400], R3 ;  /* 0x01940003060095a7 */ /* 0x000ea4000802007f */
[----:B--2---:R-:W-:Y:S05]  /*a000*/  @!P1 BRA `(.L_x_19) ;  /* 0xfffffffc00ec9947 */ /* 0x004fea000383ffff */
[----:B------:R-:W-:Y:S05]  /*a010*/  BRA `(.L_x_125) ;  /* 0xffffff74001c7947 */ /* 0x000fea000383ffff */
.L_x_20:
[----:B-1----:R-:W-:-:S04]  /*a020*/  MOV R3, UR28 ;  /* 0x0000001c00037c02 */ /* 0x002fc80008000f00 */
[----:B------:R1:W2:Y:S03]  /*a030*/  SYNCS.PHASECHK.TRANS64.TRYWAIT P1, [R3+URZ+-0x8], R4 ;  /* 0xfffff804030075a7 */ /* 0x0002a6000802017f */
[----:B--2---:R-:W-:Y:S05]  /*a040*/  @!P1 NANOSLEEP.SYNCS 0x989680 ;  /* 0x009896800000995d */ /* 0x004fea0003900000 */
[----:B------:R-:W2:Y:S02]  /*a050*/  @!P1 SYNCS.PHASECHK.TRANS64 P1, [R3+URZ+-0x8], R4 ;  /* 0xfffff804030095a7 */ /* 0x000ea4000802007f */
[----:B--2---:R-:W-:Y:S05]  /*a060*/  @!P1 BRA `(.L_x_20) ;  /* 0xfffffffc00ec9947 */ /* 0x004fea000383ffff */
[----:B------:R-:W-:Y:S05]  /*a070*/  BRA `(.L_x_126) ;  /* 0xffffff74000c7947 */ /* 0x000fea000383ffff */
.L_x_22:
[----:B-1----:R-:W-:-:S04]  /*a080*/  IMAD.U32 R8, RZ, RZ, UR6 ;  /* 0x00000006ff087e24 */ /* 0x002fc8000f8e00ff */
[----:B------:R1:W2:Y:S03]  /*a090*/  SYNCS.PHASECHK.TRANS64.TRYWAIT P1, [R8+URZ+0x19400], R7 ;  /* 0x01940007080075a7 */ /* 0x0002a6000802017f */
[----:B--2---:R-:W-:Y:S05]  /*a0a0*/  @!P1 NANOSLEEP.SYNCS 0x989680 ;  /* 0x009896800000995d */ /* 0x004fea0003900000 */
[----:B------:R-:W2:Y:S02]  /*a0b0*/  @!P1 SYNCS.PHASECHK.TRANS64 P1, [R8+URZ+0x19400], R7 ;  /* 0x01940007080095a7 */ /* 0x000ea4000802007f */
[----:B--2---:R-:W-:Y:S05]  /*a0c0*/  @!P1 BRA `(.L_x_22) ;  /* 0xfffffffc00ec9947 */ /* 0x004fea000383ffff */
[----:B------:R-:W-:Y:S05]  /*a0d0*/  BRA `(.L_x_127) ;  /* 0xffffff8800cc7947 */ /* 0x000fea000383ffff */
.L_x_27:
[----:B-1----:R-:W-:-:S04]  /*a0e0*/  MOV R5, UR6 ;  /* 0x0000000600057c02 */ /* 0x002fc80008000f00 */
[----:B------:R1:W2:Y:S03]  /*a0f0*/  SYNCS.PHASECHK.TRANS64.TRYWAIT P2, [R5+URZ+0x19400], R0 ;  /* 0x01940000050075a7 */ /* 0x0002a6000804017f */
[----:B--2---:R-:W-:Y:S05]  /*a100*/  @!P2 NANOSLEEP.SYNCS 0x989680 ;  /* 0x009896800000a95d */ /* 0x004fea0003900000 */
[----:B------:R-:W2:Y:S02]  /*a110*/  @!P2 SYNCS.PHASECHK.TRANS64 P2, [R5+URZ+0x19400], R0 ;  /* 0x019400000500a5a7 */ /* 0x000ea4000804007f */
[----:B--2---:R-:W-:Y:S05]  /*a120*/  @!P2 BRA `(.L_x_27) ;  /* 0xfffffffc00eca947 */ /* 0x004fea000383ffff */
[----:B------:R-:W-:Y:S05]  /*a130*/  BRA `(.L_x_128) ;  /* 0xffffff8c00807947 */ /* 0x000fea000383ffff */
.L_x_31:
[----:B-1----:R-:W-:-:S04]  /*a140*/  IMAD.U32 R0, RZ, RZ, UR6 ;  /* 0x00000006ff007e24 */ /* 0x002fc8000f8e00ff */
[----:B------:R1:W2:Y:S03]  /*a150*/  SYNCS.PHASECHK.TRANS64.TRYWAIT P2, [R0+URZ+0x19400], R9 ;  /* 0x01940009000075a7 */ /* 0x0002a6000804017f */
[----:B--2---:R-:W-:Y:S05]  /*a160*/  @!P2 NANOSLEEP.SYNCS 0x989680 ;  /* 0x009896800000a95d */ /* 0x004fea0003900000 */
[----:B------:R-:W2:Y:S02]  /*a170*/  @!P2 SYNCS.PHASECHK.TRANS64 P2, [R0+URZ+0x19400], R9 ;  /* 0x019400090000a5a7 */ /* 0x000ea4000804007f */
[----:B--2---:R-:W-:Y:S05]  /*a180*/  @!P2 BRA `(.L_x_31) ;  /* 0xfffffffc00eca947 */ /* 0x004fea000383ffff */
[----:B------:R-:W-:Y:S05]  /*a190*/  BRA `(.L_x_30) ;  /* 0xffffffa400007947 */ /* 0x000fea000383ffff */
.L_x_39:
[----:B-1----:R-:W-:-:S04]  /*a1a0*/  MOV R5, UR6 ;  /* 0x0000000600057c02 */ /* 0x002fc80008000f00 */
[----:B------:R1:W2:Y:S03]  /*a1b0*/  SYNCS.PHASECHK.TRANS64.TRYWAIT P2, [R5+URZ+0x19400], R4 ;  /* 0x01940004050075a7 */ /* 0x0002a6000804017f */
[----:B--2---:R-:W-:Y:S05]  /*a1c0*/  @!P2 NANOSLEEP.SYNCS 0x989680 ;  /* 0x009896800000a95d */ /* 0x004fea0003900000 */
[----:B------:R-:W2:Y:S02]  /*a1d0*/  @!P2 SYNCS.PHASECHK.TRANS64 P2, [R5+URZ+0x19400], R4 ;  /* 0x019400040500a5a7 */ /* 0x000ea4000804007f */
[----:B--2---:R-:W-:Y:S05]  /*a1e0*/  @!P2 BRA `(.L_x_39) ;  /* 0xfffffffc00eca947 */ /* 0x004fea000383ffff */
[----:B------:R-:W-:Y:S05]  /*a1f0*/  BRA `(.L_x_129) ;  /* 0xffffffa400f47947 */ /* 0x000fea000383ffff */
.L_x_43:
[----:B-1----:R-:W-:-:S04]  /*a200*/  IMAD.U32 R9, RZ, RZ, UR6 ;  /* 0x00000006ff097e24 */ /* 0x002fc8000f8e00ff */
[----:B------:R1:W2:Y:S03]  /*a210*/  SYNCS.PHASECHK.TRANS64.TRYWAIT P2, [R9+URZ+0x19400], R0 ;  /* 0x01940000090075a7 */ /* 0x0002a6000804017f */
[----:B--2---:R-:W-:Y:S05]  /*a220*/  @!P2 NANOSLEEP.SYNCS 0x989680 ;  /* 0x009896800000a95d */ /* 0x004fea0003900000 */
[----:B------:R-:W2:Y:S02]  /*a230*/  @!P2 SYNCS.PHASECHK.TRANS64 P2, [R9+URZ+0x19400], R0 ;  /* 0x019400000900a5a7 */ /* 0x000ea4000804007f */
[----:B--2---:R-:W-:Y:S05]  /*a240*/  @!P2 BRA `(.L_x_43) ;  /* 0xfffffffc00eca947 */ /* 0x004fea000383ffff */
[----:B------:R-:W-:Y:S05]  /*a250*/  BRA `(.L_x_42) ;  /* 0xffffffc000b87947 */ /* 0x000fea000383ffff */
.L_x_63:
[----:B-1----:R-:W-:-:S04]  /*a260*/  MOV R3, UR28 ;  /* 0x0000001c00037c02 */ /* 0x002fc80008000f00 */
[----:B------:R1:W2:Y:S03]  /*a270*/  SYNCS.PHASECHK.TRANS64.TRYWAIT P1, [R3+URZ+0x8], R0 ;  /* 0x00000800030075a7 */ /* 0x0002a6000802017f */
[----:B--2---:R-:W-:Y:S05]  /*a280*/  @!P1 NANOSLEEP.SYNCS 0x989680 ;  /* 0x009896800000995d */ /* 0x004fea0003900000 */
[----:B------:R-:W2:Y:S02]  /*a290*/  @!P1 SYNCS.PHASECHK.TRANS64 P1, [R3+URZ+0x8], R0 ;  /* 0x00000800030095a7 */ /* 0x000ea4000802007f */
[----:B--2---:R-:W-:Y:S05]  /*a2a0*/  @!P1 BRA `(.L_x_63) ;  /* 0xfffffffc00ec9947 */ /* 0x004fea000383ffff */
[----:B------:R-:W-:Y:S05]  /*a2b0*/  BRA `(.L_x_130) ;  /* 0xffffffcc00787947 */ /* 0x000fea000383ffff */
.L_x_80:
[----:B------:R-:W-:Y:S01]  /*a2c0*/  BSSY B1, `(.L_x_131) ;  /* 0x0000006000017945 */ /* 0x000fe20003800000 */
[----:B------:R-:W-:-:S07]  /*a2d0*/  IMAD.MOV.U32 R15, RZ, RZ, -0x1 ;  /* 0xffffffffff0f7424 */ /* 0x000fce00078e00ff */
[----:B------:R-:W-:Y:S05]  /*a2e0*/  WARPSYNC.COLLECTIVE R15, `(.L_x_132) ;  /* 0x000000000f0c7348 */ /* 0x000fea0003c00000 */
[----:B------:R-:W-:Y:S02]  /*a2f0*/  ELECT P6, UR62, PT ;  /* 0x00000000003e782f */ /* 0x000fe400038c0000 */
[----:B------:R-:W-:Y:S01]  /*a300*/  MOV R14, UR62 ;  /* 0x0000003e000e7c02 */ /* 0x000fe20008000f00 */
[----:B------:R-:W-:Y:S10]  /*a310*/  ENDCOLLECTIVE ;  /* 0x000000000000791b */ /* 0x000ff40003800000 */
.L_x_132:
[----:B------:R-:W-:Y:S05]  /*a320*/  BSYNC B1 ;  /* 0x0000000000017941 */ /* 0x000fea0003800000 */
.L_x_131:
[----:B------:R-:W-:Y:S05]  /*a330*/  BRA `(.L_x_133) ;  /* 0xffffffe000b47947 */ /* 0x000fea000383ffff */
.L_x_83:
[----:B-1----:R1:W2:Y:S02]  /*a340*/  SYNCS.PHASECHK.TRANS64.TRYWAIT P2, [R7+URZ+0x19460], R6 ;  /* 0x01946006070075a7 */ /* 0x0022a4000804017f */
[----:B--2---:R-:W-:Y:S05]  /*a350*/  @!P2 NANOSLEEP.SYNCS 0x989680 ;  /* 0x009896800000a95d */ /* 0x004fea0003900000 */
[----:B------:R-:W2:Y:S02]  /*a360*/  @!P2 SYNCS.PHASECHK.TRANS64 P2, [R7+URZ+0x19460], R6 ;  /* 0x019460060700a5a7 */ /* 0x000ea4000804007f */
[----:B--2---:R-:W-:Y:S05]  /*a370*/  @!P2 BRA `(.L_x_83) ;  /* 0xfffffffc00f0a947 */ /* 0x004fea000383ffff */
[----:B------:R-:W-:Y:S05]  /*a380*/  BRA `(.L_x_134) ;  /* 0xffffffe000d47947 */ /* 0x000fea000383ffff */
.L_x_88:
[----:B-1----:R1:W2:Y:S02]  /*a390*/  SYNCS.PHASECHK.TRANS64.TRYWAIT P2, [R7+URZ+0x194b0], R4 ;  /* 0x0194b004070075a7 */ /* 0x0022a4000804017f */
[----:B--2---:R-:W-:Y:S05]  /*a3a0*/  @!P2 NANOSLEEP.SYNCS 0x989680 ;  /* 0x009896800000a95d */ /* 0x004fea0003900000 */
[----:B------:R-:W2:Y:S02]  /*a3b0*/  @!P2 SYNCS.PHASECHK.TRANS64 P2, [R7+URZ+0x194b0], R4 ;  /* 0x0194b0040700a5a7 */ /* 0x000ea4000804007f */
[----:B--2---:R-:W-:Y:S05]  /*a3c0*/  @!P2 BRA `(.L_x_88) ;  /* 0xfffffffc00f0a947 */ /* 0x004fea000383ffff */
[----:B------:R-:W-:Y:S05]  /*a3d0*/  BRA `(.L_x_87) ;  /* 0xffffffe4008c7947 */ /* 0x000fea000383ffff */
.L_x_91:
[----:B-1----:R1:W2:Y:S02]  /*a3e0*/  SYNCS.PHASECHK.TRANS64.TRYWAIT P2, [R4+URZ+0x19460], R9 ;  /* 0x01946009040075a7 */ /* 0x0022a4000804017f */
[----:B--2---:R-:W-:Y:S05]  /*a3f0*/  @!P2 NANOSLEEP.SYNCS 0x989680 ;  /* 0x009896800000a95d */ /* 0x004fea0003900000 */
[----:B------:R-:W2:Y:S02]  /*a400*/  @!P2 SYNCS.PHASECHK.TRANS64 P2, [R4+URZ+0x19460], R9 ;  /* 0x019460090400a5a7 */ /* 0x000ea4000804007f */
[----:B--2---:R-:W-:Y:S05]  /*a410*/  @!P2 BRA `(.L_x_91) ;  /* 0xfffffffc00f0a947 */ /* 0x004fea000383ffff */
[----:B------:R-:W-:Y:S05]  /*a420*/  BRA `(.L_x_135) ;  /* 0xffffffe400a07947 */ /* 0x000fea000383ffff */
.L_x_96:
[----:B------:R-:W-:Y:S01]  /*a430*/  BSSY B1, `(.L_x_136) ;  /* 0x0000006000017945 */ /* 0x000fe20003800000 */
[----:B------:R-:W-:-:S07]  /*a440*/  MOV R15, 0xffffffff ;  /* 0xffffffff000f7802 */ /* 0x000fce0000000f00 */
[----:B------:R-:W-:Y:S05]  /*a450*/  WARPSYNC.COLLECTIVE R15, `(.L_x_137) ;  /* 0x000000000f0c7348 */ /* 0x000fea0003c00000 */
[----:B------:R-:W-:Y:S02]  /*a460*/  ELECT P6, UR62, PT ;  /* 0x00000000003e782f */ /* 0x000fe400038c0000 */
[----:B------:R-:W-:Y:S01]  /*a470*/  MOV R14, UR62 ;  /* 0x0000003e000e7c02 */ /* 0x000fe20008000f00 */
[----:B------:R-:W-:Y:S10]  /*a480*/  ENDCOLLECTIVE ;  /* 0x000000000000791b */ /* 0x000ff40003800000 */
.L_x_137:
[----:B------:R-:W-:Y:S05]  /*a490*/  BSYNC B1 ;  /* 0x0000000000017941 */ /* 0x000fea0003800000 */
.L_x_136:
[----:B------:R-:W-:Y:S05]  /*a4a0*/  BRA `(.L_x_138) ;  /* 0xffffffec00087947 */ /* 0x000fea000383ffff */
.L_x_99:
[----:B-1----:R1:W2:Y:S02]  /*a4b0*/  SYNCS.PHASECHK.TRANS64.TRYWAIT P4, [R8+URZ+0x19428], R7 ;  /* 0x01942807080075a7 */ /* 0x0022a4000808017f */
[----:B--2---:R-:W-:Y:S05]  /*a4c0*/  @!P4 NANOSLEEP.SYNCS 0x989680 ;  /* 0x009896800000c95d */ /* 0x004fea0003900000 */
[----:B------:R-:W2:Y:S02]  /*a4d0*/  @!P4 SYNCS.PHASECHK.TRANS64 P4, [R8+URZ+0x19428], R7 ;  /* 0x019428070800c5a7 */ /* 0x000ea4000808007f */
[----:B--2---:R-:W-:Y:S05]  /*a4e0*/  @!P4 BRA `(.L_x_99) ;  /* 0xfffffffc00f0c947 */ /* 0x004fea000383ffff */
[----:B------:R-:W-:Y:S05]  /*a4f0*/  BRA `(.L_x_139) ;  /* 0xffffffec001c7947 */ /* 0x000fea000383ffff */
.L_x_104:
[----:B-1----:R1:W2:Y:S02]  /*a500*/  SYNCS.PHASECHK.TRANS64.TRYWAIT P4, [R5+URZ+0x194b0], R8 ;  /* 0x0194b008050075a7 */ /* 0x0022a4000808017f */
[----:B--2---:R-:W-:Y:S05]  /*a510*/  @!P4 NANOSLEEP.SYNCS 0x989680 ;  /* 0x009896800000c95d */ /* 0x004fea0003900000 */
[----:B------:R-:W2:Y:S02]  /*a520*/  @!P4 SYNCS.PHASECHK.TRANS64 P4, [R5+URZ+0x194b0], R8 ;  /* 0x0194b0080500c5a7 */ /* 0x000ea4000808007f */
[----:B--2---:R-:W-:Y:S05]  /*a530*/  @!P4 BRA `(.L_x_104) ;  /* 0xfffffffc00f0c947 */ /* 0x004fea000383ffff */
[----:B------:R-:W-:Y:S05]  /*a540*/  BRA `(.L_x_103) ;  /* 0xffffffec00d47947 */ /* 0x000fea000383ffff */
.L_x_107:
[----:B-1----:R1:W2:Y:S02]  /*a550*/  SYNCS.PHASECHK.TRANS64.TRYWAIT P3, [R7+URZ+0x19428], R8 ;  /* 0x01942808070075a7 */ /* 0x0022a4000806017f */
[----:B--2---:R-:W-:Y:S05]  /*a560*/  @!P3 NANOSLEEP.SYNCS 0x989680 ;  /* 0x009896800000b95d */ /* 0x004fea0003900000 */
[----:B------:R-:W2:Y:S02]  /*a570*/  @!P3 SYNCS.PHASECHK.TRANS64 P3, [R7+URZ+0x19428], R8 ;  /* 0x019428080700b5a7 */ /* 0x000ea4000806007f */
[----:B--2---:R-:W-:Y:S05]  /*a580*/  @!P3 BRA `(.L_x_107) ;  /* 0xfffffffc00f0b947 */ /* 0x004fea000383ffff */
[----:B------:R-:W-:Y:S05]  /*a590*/  BRA `(.L_x_140) ;  /* 0xffffffec00ec7947 */ /* 0x000fea000383ffff */
.L_x_114:
[----:B-1----:R1:W2:Y:S02]  /*a5a0*/  SYNCS.PHASECHK.TRANS64.TRYWAIT P3, [R7+URZ+0x19428], R8 ;  /* 0x01942808070075a7 */ /* 0x0022a4000806017f */
[----:B--2---:R-:W-:Y:S05]  /*a5b0*/  @!P3 NANOSLEEP.SYNCS 0x989680 ;  /* 0x009896800000b95d */ /* 0x004fea0003900000 */
[----:B------:R-:W2:Y:S02]  /*a5c0*/  @!P3 SYNCS.PHASECHK.TRANS64 P3, [R7+URZ+0x19428], R8 ;  /* 0x019428080700b5a7 */ /* 0x000ea4000806007f */
[----:B--2---:R-:W-:Y:S05]  /*a5d0*/  @!P3 BRA `(.L_x_114) ;  /* 0xfffffffc00f0b947 */ /* 0x004fea000383ffff */
[----:B------:R-:W-:Y:S05]  /*a5e0*/  BRA `(.L_x_141) ;  /* 0xfffffff000b47947 */ /* 0x000fea000383ffff */
.L_x_119:
[----:B-1----:R1:W2:Y:S02]  /*a5f0*/  SYNCS.PHASECHK.TRANS64.TRYWAIT P3, [R7+URZ+0x19428], R8 ;  /* 0x01942808070075a7 */ /* 0x0022a4000806017f */
[----:B--2---:R-:W-:Y:S05]  /*a600*/  @!P3 NANOSLEEP.SYNCS 0x989680 ;  /* 0x009896800000b95d */ /* 0x004fea0003900000 */
[----:B------:R-:W2:Y:S02]  /*a610*/  @!P3 SYNCS.PHASECHK.TRANS64 P3, [R7+URZ+0x19428], R8 ;  /* 0x019428080700b5a7 */ /* 0x000ea4000806007f */
[----:B--2---:R-:W-:Y:S05]  /*a620*/  @!P3 BRA `(.L_x_119) ;  /* 0xfffffffc00f0b947 */ /* 0x004fea000383ffff */
[----:B------:R-:W-:Y:S05]  /*a630*/  BRA `(.L_x_142) ;  /* 0xfffffff400707947 */ /* 0x000fea000383ffff */
        .weak           $__internal_0_$__cuda_sm20_rcp_rn_f32_slowpath
        .type           $__internal_0_$__cuda_sm20_rcp_rn_f32_slowpath,@function
        .size           $__internal_0_$__cuda_sm20_rcp_rn_f32_slowpath,(.L_x_148 - $__internal_0_$__cuda_sm20_rcp_rn_f32_slowpath)
$__internal_0_$__cuda_sm20_rcp_rn_f32_slowpath:
[----:B------:R-:W-:Y:S01]  /*a640*/  IMAD.SHL.U32 R0, R3, 0x2, RZ ;  /* 0x0000000203007824 */ /* 0x000fe200078e00ff */
[----:B------:R-:W-:Y:S04]  /*a650*/  BSSY B2, `(.L_x_143) ;  /* 0x0000030000027945 */ /* 0x000fe80003800000 */
[----:B------:R-:W-:-:S04]  /*a660*/  SHF.R.U32.HI R21, RZ, 0x18, R0 ;  /* 0x00000018ff157819 */ /* 0x000fc80000011600 */
[----:B------:R-:W-:-:S13]  /*a670*/  ISETP.NE.U32.AND P0, PT, R21, RZ, PT ;  /* 0x000000ff1500720c */ /* 0x000fda0003f05070 */
[----:B------:R-:W-:Y:S05]  /*a680*/  @P0 BRA `(.L_x_144) ;  /* 0x0000000000280947 */ /* 0x000fea0003800000 */
[----:B------:R-:W-:-:S04]  /*a690*/  SHF.L.U32 R0, R3, 0x1, RZ ;  /* 0x0000000103007819 */ /* 0x000fc800000006ff */
[----:B------:R-:W-:-:S13]  /*a6a0*/  ISETP.NE.AND P0, PT, R0, RZ, PT ;  /* 0x000000ff0000720c */ /* 0x000fda0003f05270 */
[----:B------:R-:W-:Y:S01]  /*a6b0*/  @P0 FFMA R7, R3, 1.84467440737095516160e+19, RZ ;  /* 0x5f80000003070823 */ /* 0x000fe200000000ff */
[----:B------:R-:W-:Y:S08]  /*a6c0*/  @!P0 MUFU.RCP R6, R3 ;  /* 0x0000000300068308 */ /* 0x000ff00000001000 */
[----:B------:R-:W1:Y:S02]  /*a6d0*/  @P0 MUFU.RCP R0, R7 ;  /* 0x0000000700000308 */ /* 0x000e640000001000 */
[----:B-1----:R-:W-:-:S04]  /*a6e0*/  @P0 FFMA R12, R7, R0, -1 ;  /* 0xbf800000070c0423 */ /* 0x002fc80000000000 */
[----:B------:R-:W-:-:S04]  /*a6f0*/  @P0 FADD.FTZ R13, -R12, -RZ ;  /* 0x800000ff0c0d0221 */ /* 0x000fc80000010100 */
[----:B------:R-:W-:-:S04]  /*a700*/  @P0 FFMA R0, R0, R13, R0 ;  /* 0x0000000d00000223 */ /* 0x000fc80000000000 */
[----:B------:R-:W-:Y:S01]  /*a710*/  @P0 FFMA R6, R0, 1.84467440737095516160e+19, RZ ;  /* 0x5f80000000060823 */ /* 0x000fe200000000ff */
[----:B------:R-:W-:Y:S06]  /*a720*/  BRA `(.L_x_145) ;  /* 0x0000000000887947 */ /* 0x000fec0003800000 */
.L_x_144:
[----:B------:R-:W-:-:S05]  /*a730*/  VIADD R74, R21, 0xffffff03 ;  /* 0xffffff03154a7836 */ /* 0x000fca0000000000 */
[----:B------:R-:W-:-:S13]  /*a740*/  ISETP.GT.U32.AND P0, PT, R74, 0x1, PT ;  /* 0x000000014a00780c */ /* 0x000fda0003f04070 */
[----:B------:R-:W-:Y:S05]  /*a750*/  @P0 BRA `(.L_x_146) ;  /* 0x0000000000780947 */ /* 0x000fea0003800000 */
[----:B------:R-:W-:Y:S02]  /*a760*/  LOP3.LUT R0, R3, 0x7fffff, RZ, 0xc0, !PT ;  /* 0x007fffff03007812 */ /* 0x000fe400078ec0ff */
[----:B------:R-:W-:Y:S02]  /*a770*/  MOV R13, 0x3 ;  /* 0x00000003000d7802 */ /* 0x000fe40000000f00 */
[----:B------:R-:W-:Y:S02]  /*a780*/  LOP3.LUT R0, R0, 0x3f800000, RZ, 0xfc, !PT ;  /* 0x3f80000000007812 */ /* 0x000fe400078efcff */
[----:B------:R-:W-:Y:S02]  /*a790*/  SHF.L.U32 R13, R13, R74, RZ ;  /* 0x0000004a0d0d7219 */ /* 0x000fe400000006ff */
[----:B------:R-:W1:Y:S02]  /*a7a0*/  MUFU.RCP R7, R0 ;  /* 0x0000000000077308 */ /* 0x000e640000001000 */
[----:B-1----:R-:W-:-:S04]  /*a7b0*/  FFMA R6, R0, R7, -1 ;  /* 0xbf80000000067423 */ /* 0x002fc80000000007 */
[----:B------:R-:W-:-:S04]  /*a7c0*/  FADD.FTZ R6, -R6, -RZ ;  /* 0x800000ff06067221 */ /* 0x000fc80000010100 */
[CCC-:B------:R-:W-:Y:S01]  /*a7d0*/  FFMA.RM R12, R7.reuse, R6.reuse, R7.reuse ;  /* 0x00000006070c7223 */ /* 0x1c0fe20000004007 */
[----:B------:R-:W-:-:S04]  /*a7e0*/  FFMA.RP R7, R7, R6, R7 ;  /* 0x0000000607077223 */ /* 0x000fc80000008007 */
[C---:B------:R-:W-:Y:S02]  /*a7f0*/  LOP3.LUT R6, R12.reuse, 0x7fffff, RZ, 0xc0, !PT ;  /* 0x007fffff0c067812 */ /* 0x040fe400078ec0ff */
[----:B------:R-:W-:Y:S02]  /*a800*/  FSETP.NEU.FTZ.AND P0, PT, R12, R7, PT ;  /* 0x000000070c00720b */ /* 0x000fe40003f1d000 */
[----:B------:R-:W-:Y:S02]  /*a810*/  LOP3.LUT R6, R6, 0x800000, RZ, 0xfc, !PT ;  /* 0x0080000006067812 */ /* 0x000fe400078efcff */
[----:B------:R-:W-:Y:S02]  /*a820*/  SEL R7, RZ, 0xffffffff, !P0 ;  /* 0xffffffffff077807 */ /* 0x000fe40004000000 */
[----:B------:R-:W-:-:S03]  /*a830*/  LOP3.LUT R13, R13, R6, RZ, 0xc0, !PT ;  /* 0x000000060d0d7212 */ /* 0x000fc600078ec0ff */
[----:B------:R-:W-:Y:S01]  /*a840*/  IMAD.MOV R7, RZ, RZ, -R7 ;  /* 0x000000ffff077224 */ /* 0x000fe200078e0a07 */
[----:B------:R-:W-:-:S04]  /*a850*/  SHF.R.U32.HI R13, RZ, R74, R13 ;  /* 0x0000004aff0d7219 */ /* 0x000fc8000001160d */
[--C-:B------:R-:W-:Y:S01]  /*a860*/  LOP3.LUT P1, RZ, R7, R74, R6.reuse, 0xf8, !PT ;  /* 0x0000004a07ff7212 */ /* 0x100fe2000782f806 */
[----:B------:R-:W-:Y:S01]  /*a870*/  VIADD R7, R21, 0xffffff04 ;  /* 0xffffff0415077836 */ /* 0x000fe20000000000 */
[C---:B------:R-:W-:Y:S02]  /*a880*/  LOP3.LUT P0, RZ, R13.reuse, 0x1, RZ, 0xc0, !PT ;  /* 0x000000010dff7812 */ /* 0x040fe4000780c0ff */
[----:B------:R-:W-:Y:S02]  /*a890*/  LOP3.LUT P2, RZ, R13, 0x2, RZ, 0xc0, !PT ;  /* 0x000000020dff7812 */ /* 0x000fe4000784c0ff */
[----:B------:R-:W-:Y:S02]  /*a8a0*/  SHF.R.U32.HI R6, RZ, R7, R6 ;  /* 0x00000007ff067219 */ /* 0x000fe40000011606 */
[----:B------:R-:W-:Y:S02]  /*a8b0*/  PLOP3.LUT P0, PT, P0, P1, P2, 0xe0, 0x0 ;  /* 0x000000000000781c */ /* 0x000fe40000703c20 */
[----:B------:R-:W-:-:S02]  /*a8c0*/  LOP3.LUT P1, RZ, R3, 0x7fffff, RZ, 0xc0, !PT ;  /* 0x007fffff03ff7812 */ /* 0x000fc4000782c0ff */
[----:B------:R-:W-:-:S04]  /*a8d0*/  SEL R0, RZ, 0x1, !P0 ;  /* 0x00000001ff007807 */ /* 0x000fc80004000000 */
[----:B------:R-:W-:-:S04]  /*a8e0*/  IADD3 R0, -R0, RZ, RZ ;  /* 0x000000ff00007210 */ /* 0x000fc80007ffe1ff */
[----:B------:R-:W-:-:S13]  /*a8f0*/  ISETP.GE.AND P0, PT, R0, RZ, PT ;  /* 0x000000ff0000720c */ /* 0x000fda0003f06270 */
[----:B------:R-:W-:-:S05]  /*a900*/  @!P0 IADD3 R6, R6, 0x1, RZ ;  /* 0x0000000106068810 */ /* 0x000fca0007ffe0ff */
[----:B------:R-:W-:-:S05]  /*a910*/  @!P1 IMAD.SHL.U32 R6, R6, 0x2, RZ ;  /* 0x0000000206069824 */ /* 0x000fca00078e00ff */
[----:B------:R-:W-:Y:S01]  /*a920*/  LOP3.LUT R6, R6, 0x80000000, R3, 0xf8, !PT ;  /* 0x8000000006067812 */ /* 0x000fe200078ef803 */
[----:B------:R-:W-:Y:S06]  /*a930*/  BRA `(.L_x_145) ;  /* 0x0000000000047947 */ /* 0x000fec0003800000 */
.L_x_146:
[----:B------:R1:W2:Y:S02]  /*a940*/  MUFU.RCP R6, R3 ;  /* 0x0000000300067308 */ /* 0x0002a40000001000 */
.L_x_145:
[----:B------:R-:W-:Y:S05]  /*a950*/  BSYNC B2 ;  /* 0x0000000000027941 */ /* 0x000fea0003800000 */
.L_x_143:
[----:B--2---:R-:W-:Y:S01]  /*a960*/  MOV R0, R6 ;  /* 0x0000000600007202 */ /* 0x004fe20000000f00 */
[----:B------:R-:W-:Y:S01]  /*a970*/  IMAD.MOV.U32 R6, RZ, RZ, R14 ;  /* 0x000000ffff067224 */ /* 0x000fe200078e000e */
[----:B------:R-:W-:-:S04]  /*a980*/  MOV R7, 0x0 ;  /* 0x0000000000077802 */ /* 0x000fc80000000f00 */
[----:B-1----:R-:W-:Y:S05]  /*a990*/  RET.REL.NODEC R6 `(_ZN7cutlass13device_kernelINS_4fmha6kernel28FmhaKernelTmaWarpSpecializedINS1_10collective30FmhaMainloopTmaWarpSpecializedINS_10bfloat16_tEffN4cute5tupleIJNS7_1CILi128EEENS9_ILi64EEENS9_ILi96EEEEEENS8_IJiNS9_ILi1EEENS8_IJiiEEEEEESG_SG_NS4_12CausalFusionEJNS2_6OptionILNS2_3TagE0ENS9_ILb1EEEEENSI_ILSJ_2ESK_EEEEENS4_15FmhaFwdEpilogueIS6_fNS8_IJSB_SC_SB_EEEEENS2_23PersistentTileSchedulerEJSL_SM_EEEEEvNT_6ParamsE) ;  /* 0xffffff5406987950 */ /* 0x002fea0003c3ffff */
.L_x_147:
[----:B------:R-:W-:-:S00]  /*a9a0*/  BRA `(.L_x_147) ;  /* 0xfffffffc00fc7947 */ /* 0x000fc0000383ffff */
[----:B------:R-:W-:-:S00]  /*a9b0*/  NOP ;  /* 0x0000000000007918 */ /* 0x000fc00000000000 */
        /* <DEDUP_REMOVED lines=12> */
.L_x_148:


//--------------------- .nv.global.init           --------------------------
	.section	.nv.global.init,"aw",@progbits
.nv.global.init:
	.type		$str$24,@object
	.size		$str$24,($str$25 - $str$24)
$str$24:
        /*0000*/ 	.byte	0x28, 0x61, 0x64, 0x64, 0x72, 0x65, 0x73, 0x73, 0x20, 0x26, 0x20, 0x6d, 0x61, 0x73, 0x6b, 0x29
        /*0010*/ 	.byte	0x20, 0x3d, 0x3d, 0x20, 0x30, 0x00
	.type		$str$25,@object
	.size		$str$25,(__unnamed_1 - $str$25)
$str$25:
        /*0016*/ 	.byte	0x2f, 0x74, 0x6d, 0x70, 0x2f, 0x63, 0x75, 0x74, 0x6c, 0x61, 0x73, 0x73, 0x5f, 0x73, 0x77, 0x65
        /*0026*/ 	.byte	0x65, 0x70, 0x5f, 0x73, 0x72, 0x63, 0x2f, 0x69, 0x6e, 0x63, 0x6c, 0x75, 0x64, 0x65, 0x2f, 0x63
        /*0036*/ 	.byte	0x75, 0x74, 0x65, 0x2f, 0x70, 0x6f, 0x69, 0x6e, 0x74, 0x65, 0x72, 0x5f, 0x66, 0x6c, 0x61, 0x67
        /*0046*/ 	.byte	0x67, 0x65, 0x64, 0x2e, 0x68, 0x70, 0x70, 0x00
	.type		__unnamed_1,@object
	.size		__unnamed_1,(__unnamed_2 - __unnamed_1)
__unnamed_1:
        /*004e*/ 	.byte	0x61, 0x75, 0x74, 0x6f, 0x20, 0x63, 0x75, 0x74, 0x65, 0x3a, 0x3a, 0x61, 0x73, 0x5f, 0x70, 0x6f
        /* <DEDUP_REMOVED lines=27> */
        /*020e*/ 	.byte	0x32, 0x30, 0x34, 0x38, 0x3e, 0x3e, 0x3e, 0x3e, 0x3e, 0x5d, 0x00
	.type		__unnamed_2,@object
	.size		__unnamed_2,(.L_1 - __unnamed_2)
__unnamed_2:
        /* <DEDUP_REMOVED lines=29> */
.L_1:


//--------------------- .nv.shared._ZN7cutlass13device_kernelINS_4fmha6kernel28FmhaKernelTmaWarpSpecializedINS1_10collective30FmhaMainloopTmaWarpSpecializedINS_10bfloat16_tEffN4cute5tupleIJNS7_1CILi128EEENS9_ILi64EEENS9_ILi96EEEEEENS8_IJiNS9_ILi1EEENS8_IJiiEEEEEESG_SG_NS4_12CausalFusionEJNS2_6OptionILNS2_3TagE0ENS9_ILb1EEEEENSI_ILSJ_2ESK_EEEEENS4_15FmhaFwdEpilogueIS6_fNS8_IJSB_SC_SB_EEEEENS2_23PersistentTileSchedulerEJSL_SM_EEEEEvNT_6ParamsE --------------------------
	.section	.nv.shared._ZN7cutlass13device_kernelINS_4fmha6kernel28FmhaKernelTmaWarpSpecializedINS1_10collective30FmhaMainloopTmaWarpSpecializedINS_10bfloat16_tEffN4cute5tupleIJNS7_1CILi128EEENS9_ILi64EEENS9_ILi96EEEEEENS8_IJiNS9_ILi1EEENS8_IJiiEEEEEESG_SG_NS4_12CausalFusionEJNS2_6OptionILNS2_3TagE0ENS9_ILb1EEEEENSI_ILSJ_2ESK_EEEEENS4_15FmhaFwdEpilogueIS6_fNS8_IJSB_SC_SB_EEEEENS2_23PersistentTileSchedulerEJSL_SM_EEEEEvNT_6ParamsE,"aw",@nobits
	.sectionflags	@""
	.align	16
	.zero		1024


//--------------------- .nv.shared.reserved.0     --------------------------
	.section	.nv.shared.reserved.0,"aw",@nobits
	.weak		__nv_reservedSMEM_offset_0_alias
	.size		__nv_reservedSMEM_offset_0_alias, 0, 0
	.other		__nv_reservedSMEM_offset_0_alias,@"STO_CUDA_RESERVED_SHARED STV_DEFAULT"
__nv_reservedSMEM_offset_0_alias:
	.zero		0


//--------------------- .nv.global                --------------------------
	.section	.nv.global,"aw",@nobits
.nv.global:
	.type		_ZN39_INTERNAL_41d7ebb7_4_k_cu_06514742_32814cute1_E,@object
	.size		_ZN39_INTERNAL_41d7ebb7_4_k_cu_06514742_32814cute1_E,(_ZN39_INTERNAL_41d7ebb7_4_k_cu_06514742_32814cuda3std3__45__cpo6cbeginE - _ZN39_INTERNAL_41d7ebb7_4_k_cu_06514742_32814cute1_E)
_ZN39_INTERNAL_41d7ebb7_4_k_cu_06514742_32814cute1_E:
	.zero		1
	.type		_ZN39_INTERNAL_41d7ebb7_4_k_cu_06514742_32814cuda3std3__45__cpo6cbeginE,@object
	.size		_ZN39_INTERNAL_41d7ebb7_4_k_cu_06514742_32814cuda3std3__45__cpo6cbeginE,(_ZN39_INTERNAL_41d7ebb7_4_k_cu_06514742_32814cuda3std3__48in_placeE - _ZN39_INTERNAL_41d7ebb7_4_k_cu_06514742_32814cuda3std3__45__cpo6cbeginE)
_ZN39_INTERNAL_41d7ebb7_4_k_cu_06514742_32814cuda3std3__45__cpo6cbeginE:
	.zero		1
	.type		_ZN39_INTERNAL_41d7ebb7_4_k_cu_06514742_32814cuda3std3__48in_placeE,@object
	.size		_ZN39_INTERNAL_41d7ebb7_4_k_cu_06514742_32814cuda3std3__48in_placeE,(_ZN39_INTERNAL_41d7ebb7_4_k_cu_06514742_32814cuda3std6ranges3__45__cpo9iter_moveE - _ZN39_INTERNAL_41d7ebb7_4_k_cu_06514742_32814cuda3std3__48in_placeE)
_ZN39_INTERNAL_41d7ebb7_4_k_cu_06514742_32814cuda3std3__48in_placeE:
	.zero		1
	.type		_ZN39_INTERNAL_41d7ebb7_4_k_cu_06514742_32814cuda3std6ranges3__45__cpo9iter_moveE,@object
	.size		_ZN39_INTERNAL_41d7ebb7_4_k_cu_06514742_32814cuda3std6ranges3__45__cpo9iter_moveE,(_ZN39_INTERNAL_41d7ebb7_4_k_cu_06514742_32814cuda3std3__45__cpo5beginE - _ZN39_INTERNAL_41d7ebb7_4_k_cu_06514742_32814cuda3std6ranges3__45__cpo9iter_moveE)
_ZN39_INTERNAL_41d7ebb7_4_k_cu_06514742_32814cuda3std6ranges3__45__cpo9iter_moveE:
	.zero		1
	.type		_ZN39_INTERNAL_41d7ebb7_4_k_cu_06514742_32814cuda3std3__45__cpo5beginE,@object
	.size		_ZN39_INTERNAL_41d7ebb7_4_k_cu_06514742_32814cuda3std3__45__cpo5beginE,(_ZN39_INTERNAL_41d7ebb7_4_k_cu_06514742_32814cuda3std3__441_GLOBAL__N__41d7ebb7_4_k_cu_06514742_32816ignoreE - _ZN39_INTERNAL_41d7ebb7_4_k_cu_06514742_32814cuda3std3__45__cpo5beginE)
_ZN39_INTERNAL_41d7ebb7_4_k_cu_06514742_32814cuda3std3__45__cpo5beginE:
	.zero		1
	.type		_ZN39_INTERNAL_41d7ebb7_4_k_cu_06514742_32814cuda3std3__441_GLOBAL__N__41d7ebb7_4_k_cu_06514742_32816ignoreE,@object
	.size		_ZN39_INTERNAL_41d7ebb7_4_k_cu_06514742_32814cuda3std3__441_GLOBAL__N__41d7ebb7_4_k_cu_06514742_32816ignoreE,(_ZN39_INTERNAL_41d7ebb7_4_k_cu_06514742_32814cute7productE - _ZN39_INTERNAL_41d7ebb7_4_k_cu_06514742_32814cuda3std3__441_GLOBAL__N__41d7ebb7_4_k_cu_06514742_32816ignoreE)
_ZN39_INTERNAL_41d7ebb7_4_k_cu_06514742_32814cuda3std3__441_GLOBAL__N__41d7ebb7_4_k_cu_06514742_32816ignoreE:
	.zero		1
	.type		_ZN39_INTERNAL_41d7ebb7_4_k_cu_06514742_32814cute7productE,@object
	.size		_ZN39_INTERNAL_41d7ebb7_4_k_cu_06514742_32814cute7productE,(_ZN39_INTERNAL_41d7ebb7_4_k_cu_06514742_32814cuda3std3__45__cpo3endE - _ZN39_INTERNAL_41d7ebb7_4_k_cu_06514742_32814cute7productE)
_ZN39_INTERNAL_41d7ebb7_4_k_cu_06514742_32814cute7productE:
	.zero		1
	.type		_ZN39_INTERNAL_41d7ebb7_4_k_cu_06514742_32814cuda3std3__45__cpo3endE,@object
	.size		_ZN39_INTERNAL_41d7ebb7_4_k_cu_06514742_32814cuda3std3__45__cpo3endE,(_ZN39_INTERNAL_41d7ebb7_4_k_cu_06514742_32814cuda3std3__419piecewise_constructE - _ZN39_INTERNAL_41d7ebb7_4_k_cu_06514742_32814cuda3std3__45__cpo3endE)
_ZN39_INTERNAL_41d7ebb7_4_k_cu_06514742_32814cuda3std3__45__cpo3endE:
	.zero		1
	.type		_ZN39_INTERNAL_41d7ebb7_4_k_cu_06514742_32814cuda3std3__419piecewise_constructE,@object
	.size		_ZN39_INTERNAL_41d7ebb7_4_k_cu_06514742_32814cuda3std3__419piecewise_constructE,(_ZN39_INTERNAL_41d7ebb7_4_k_cu_06514742_32814cuda3std3__45__cpo4cendE - _ZN39_INTERNAL_41d7ebb7_4_k_cu_06514742_32814cuda3std3__419piecewise_constructE)
_ZN39_INTERNAL_41d7ebb7_4_k_cu_06514742_32814cuda3std3__419piecewise_constructE:
	.zero		1
	.type		_ZN39_INTERNAL_41d7ebb7_4_k_cu_06514742_32814cuda3std3__45__cpo4cendE,@object
	.size		_ZN39_INTERNAL_41d7ebb7_4_k_cu_06514742_32814cuda3std3__45__cpo4cendE,(_ZN39_INTERNAL_41d7ebb7_4_k_cu_06514742_32814cuda3std6ranges3__45__cpo4swapE - _ZN39_INTERNAL_41d7ebb7_4_k_cu_06514742_32814cuda3std3__45__cpo4cendE)
_ZN39_INTERNAL_41d7ebb7_4_k_cu_06514742_32814cuda3std3__45__cpo4cendE:
	.zero		1
	.type		_ZN39_INTERNAL_41d7ebb7_4_k_cu_06514742_32814cuda3std6ranges3__45__cpo4swapE,@object
	.size		_ZN39_INTERNAL_41d7ebb7_4_k_cu_06514742_32814cuda3std6ranges3__45__cpo4swapE,(.L_9 - _ZN39_INTERNAL_41d7ebb7_4_k_cu_06514742_32814cuda3std6ranges3__45__cpo4swapE)
_ZN39_INTERNAL_41d7ebb7_4_k_cu_06514742_32814cuda3std6ranges3__45__cpo4swapE:
	.zero		1
.L_9:


//--------------------- .nv.constant0._ZN7cutlass13device_kernelINS_4fmha6kernel28FmhaKernelTmaWarpSpecializedINS1_10collective30FmhaMainloopTmaWarpSpecializedINS_10bfloat16_tEffN4cute5tupleIJNS7_1CILi128EEENS9_ILi64EEENS9_ILi96EEEEEENS8_IJiNS9_ILi1EEENS8_IJiiEEEEEESG_SG_NS4_12CausalFusionEJNS2_6OptionILNS2_3TagE0ENS9_ILb1EEEEENSI_ILSJ_2ESK_EEEEENS4_15FmhaFwdEpilogueIS6_fNS8_IJSB_SC_SB_EEEEENS2_23PersistentTileSchedulerEJSL_SM_EEEEEvNT_6ParamsE --------------------------
	.section	.nv.constant0._ZN7cutlass13device_kernelINS_4fmha6kernel28FmhaKernelTmaWarpSpecializedINS1_10collective30FmhaMainloopTmaWarpSpecializedINS_10bfloat16_tEffN4cute5tupleIJNS7_1CILi128EEENS9_ILi64EEENS9_ILi96EEEEEENS8_IJiNS9_ILi1EEENS8_IJiiEEEEEESG_SG_NS4_12CausalFusionEJNS2_6OptionILNS2_3TagE0ENS9_ILb1EEEEENSI_ILSJ_2ESK_EEEEENS4_15FmhaFwdEpilogueIS6_fNS8_IJSB_SC_SB_EEEEENS2_23PersistentTileSchedulerEJSL_SM_EEEEEvNT_6ParamsE,"a",@progbits
	.sectionflags	@""
	.align	4
.nv.constant0._ZN7cutlass13device_kernelINS_4fmha6kernel28FmhaKernelTmaWarpSpecializedINS1_10collective30FmhaMainloopTmaWarpSpecializedINS_10bfloat16_tEffN4cute5tupleIJNS7_1CILi128EEENS9_ILi64EEENS9_ILi96EEEEEENS8_IJiNS9_ILi1EEENS8_IJiiEEEEEESG_SG_NS4_12CausalFusionEJNS2_6OptionILNS2_3TagE0ENS9_ILb1EEEEENSI_ILSJ_2ESK_EEEEENS4_15FmhaFwdEpilogueIS6_fNS8_IJSB_SC_SB_EEEEENS2_23PersistentTileSchedulerEJSL_SM_EEEEEvNT_6ParamsE:
	.zero		2688


//--------------------- SYMBOLS --------------------------

	.type		.nv.reservedSmem.offset0,@object
	.size		.nv.reservedSmem.offset0,0x4
	.type		__assertfail,@function
